//
// Generated by NVIDIA NVVM Compiler
//
// Compiler Build ID: CL-36424714
// Cuda compilation tools, release 13.0, V13.0.88
// Based on NVVM 20.0.0
//

.version 9.0
.target sm_100
.address_size 64

	// .globl	_Z11field_setupPKfS0_Pf
.const .align 4 .f32 hx = 0f3A83126F;
.const .align 4 .f32 hy = 0f3A83126F;
.const .align 4 .f32 h = 0f3A83126F;
.const .align 4 .f32 dt = 0f34B2F487;
.const .align 4 .f32 omegac = 0f493FBF80;
.const .align 4 .f32 tao = 0f368637BD;
.const .align 4 .f32 tt = 0f3708DB56;
.global .align 4 .b8 __cudart_i2opi_f[24] = {65, 144, 67, 60, 153, 149, 98, 219, 192, 221, 52, 245, 209, 87, 39, 252, 41, 21, 68, 78, 110, 131, 249, 162};

.visible .entry _Z11field_setupPKfS0_Pf(
	.param .u64 .ptr .align 1 _Z11field_setupPKfS0_Pf_param_0,
	.param .u64 .ptr .align 1 _Z11field_setupPKfS0_Pf_param_1,
	.param .u64 .ptr .align 1 _Z11field_setupPKfS0_Pf_param_2
)
{
	.reg .pred 	%p<77>;
	.reg .b32 	%r<91>;
	.reg .b32 	%f<497>;
	.reg .b64 	%rd<13>;

	ld.param.u64 	%rd1, [_Z11field_setupPKfS0_Pf_param_0];
	ld.param.u64 	%rd2, [_Z11field_setupPKfS0_Pf_param_1];
	ld.param.u64 	%rd3, [_Z11field_setupPKfS0_Pf_param_2];
	mov.u32 	%r3, %tid.x;
	mov.u32 	%r4, %ctaid.x;
	mov.u32 	%r5, %ntid.x;
	mad.lo.s32 	%r1, %r4, %r5, %r3;
	mov.u32 	%r6, %tid.y;
	mov.u32 	%r7, %ctaid.y;
	mov.u32 	%r8, %ntid.y;
	mad.lo.s32 	%r9, %r7, %r8, %r6;
	setp.gt.s32 	%p1, %r1, 191;
	setp.gt.u32 	%p2, %r9, 191;
	or.pred  	%p3, %p1, %p2;
	@%p3 bra 	$L__BB0_42;
	cvta.to.global.u64 	%rd4, %rd1;
	mul.wide.s32 	%rd5, %r1, 4;
	add.s64 	%rd6, %rd4, %rd5;
	ld.global.f32 	%f1, [%rd6];
	abs.f32 	%f2, %f1;
	setp.lt.f32 	%p4, %f2, 0f00800000;
	mul.f32 	%f48, %f2, 0f4B800000;
	selp.f32 	%f49, %f48, %f2, %p4;
	selp.f32 	%f50, 0fC1C00000, 0f00000000, %p4;
	mov.b32 	%r10, %f49;
	add.s32 	%r11, %r10, -1060439283;
	and.b32  	%r12, %r11, -8388608;
	sub.s32 	%r13, %r10, %r12;
	mov.b32 	%f51, %r13;
	cvt.rn.f32.s32 	%f52, %r12;
	fma.rn.f32 	%f53, %f52, 0f34000000, %f50;
	add.f32 	%f54, %f51, 0fBF800000;
	add.f32 	%f55, %f51, 0f3F800000;
	rcp.approx.ftz.f32 	%f56, %f55;
	add.f32 	%f57, %f54, %f54;
	mul.f32 	%f58, %f57, %f56;
	mul.f32 	%f59, %f58, %f58;
	sub.f32 	%f60, %f54, %f58;
	add.f32 	%f61, %f60, %f60;
	neg.f32 	%f62, %f58;
	fma.rn.f32 	%f63, %f62, %f54, %f61;
	mul.rn.f32 	%f64, %f56, %f63;
	fma.rn.f32 	%f65, %f59, 0f3A2C32E4, 0f3B52E7DB;
	fma.rn.f32 	%f66, %f65, %f59, 0f3C93BB73;
	fma.rn.f32 	%f67, %f66, %f59, 0f3DF6384F;
	mul.rn.f32 	%f68, %f67, %f59;
	fma.rn.f32 	%f69, %f58, 0f3FB8AA3B, %f53;
	sub.f32 	%f70, %f53, %f69;
	fma.rn.f32 	%f71, %f58, 0f3FB8AA3B, %f70;
	fma.rn.f32 	%f72, %f64, 0f3FB8AA3B, %f71;
	fma.rn.f32 	%f73, %f58, 0f32A55E34, %f72;
	mul.f32 	%f74, %f68, 0f40400000;
	fma.rn.f32 	%f75, %f74, %f64, %f73;
	fma.rn.f32 	%f76, %f68, %f58, %f75;
	add.rn.f32 	%f77, %f69, %f76;
	neg.f32 	%f78, %f69;
	add.rn.f32 	%f79, %f77, %f78;
	neg.f32 	%f80, %f79;
	add.rn.f32 	%f81, %f76, %f80;
	mov.f32 	%f82, 0f40000000;
	mul.rn.f32 	%f83, %f77, %f82;
	neg.f32 	%f84, %f83;
	fma.rn.f32 	%f85, %f77, 0f40000000, %f84;
	fma.rn.f32 	%f86, %f81, 0f40000000, %f85;
	cvt.rni.f32.f32 	%f87, %f83;
	sub.f32 	%f88, %f83, %f87;
	add.f32 	%f89, %f88, %f86;
	fma.rn.f32 	%f90, %f89, 0f391FCB8E, 0f3AAF85ED;
	fma.rn.f32 	%f91, %f90, %f89, 0f3C1D9856;
	fma.rn.f32 	%f92, %f91, %f89, 0f3D6357BB;
	fma.rn.f32 	%f93, %f92, %f89, 0f3E75FDEC;
	fma.rn.f32 	%f94, %f93, %f89, 0f3F317218;
	fma.rn.f32 	%f95, %f94, %f89, 0f3F800000;
	cvt.rzi.s32.f32 	%r14, %f87;
	setp.gt.f32 	%p5, %f87, 0f00000000;
	selp.b32 	%r15, 0, -2097152000, %p5;
	add.s32 	%r16, %r15, 2130706432;
	mov.b32 	%f96, %r16;
	mul.f32 	%f97, %f95, %f96;
	shl.b32 	%r17, %r14, 23;
	sub.s32 	%r18, %r17, %r15;
	mov.b32 	%f98, %r18;
	mul.f32 	%f99, %f97, %f98;
	abs.f32 	%f100, %f83;
	setp.gt.f32 	%p6, %f100, 0f43180000;
	setp.lt.f32 	%p7, %f83, 0f00000000;
	selp.f32 	%f101, 0f00000000, 0f7F800000, %p7;
	selp.f32 	%f3, %f101, %f99, %p6;
	setp.eq.f32 	%p8, %f1, 0f3F800000;
	mov.f32 	%f489, 0f3F800000;
	@%p8 bra 	$L__BB0_6;
	setp.num.f32 	%p9, %f2, %f2;
	@%p9 bra 	$L__BB0_4;
	mov.f32 	%f103, 0f40000000;
	add.rn.f32 	%f489, %f1, %f103;
	bra.uni 	$L__BB0_6;
$L__BB0_4:
	setp.neu.f32 	%p10, %f1, 0f00000000;
	setp.neu.f32 	%p11, %f2, 0f7F800000;
	and.pred  	%p12, %p10, %p11;
	mov.f32 	%f489, %f3;
	@%p12 bra 	$L__BB0_6;
	add.f32 	%f102, %f1, %f1;
	mov.b32 	%r19, %f102;
	and.b32  	%r20, %r19, 2147483647;
	mov.b32 	%f489, %r20;
$L__BB0_6:
	cvta.to.global.u64 	%rd7, %rd2;
	mul.wide.u32 	%rd8, %r9, 4;
	add.s64 	%rd9, %rd7, %rd8;
	ld.global.f32 	%f7, [%rd9];
	abs.f32 	%f8, %f7;
	setp.eq.f32 	%p13, %f7, 0f3F800000;
	mov.f32 	%f490, 0f3F800000;
	@%p13 bra 	$L__BB0_11;
	setp.num.f32 	%p14, %f8, %f8;
	@%p14 bra 	$L__BB0_9;
	mov.f32 	%f160, 0f40000000;
	add.rn.f32 	%f490, %f7, %f160;
	bra.uni 	$L__BB0_11;
$L__BB0_9:
	setp.lt.f32 	%p15, %f8, 0f00800000;
	mul.f32 	%f105, %f8, 0f4B800000;
	selp.f32 	%f106, %f105, %f8, %p15;
	mov.b32 	%r21, %f106;
	add.s32 	%r22, %r21, -1060439283;
	and.b32  	%r23, %r22, -8388608;
	sub.s32 	%r24, %r21, %r23;
	mov.b32 	%f107, %r24;
	cvt.rn.f32.s32 	%f108, %r23;
	selp.f32 	%f109, 0fC1C00000, 0f00000000, %p15;
	fma.rn.f32 	%f110, %f108, 0f34000000, %f109;
	add.f32 	%f111, %f107, 0fBF800000;
	add.f32 	%f112, %f107, 0f3F800000;
	rcp.approx.ftz.f32 	%f113, %f112;
	add.f32 	%f114, %f111, %f111;
	mul.f32 	%f115, %f114, %f113;
	mul.f32 	%f116, %f115, %f115;
	neg.f32 	%f117, %f115;
	sub.f32 	%f118, %f111, %f115;
	add.f32 	%f119, %f118, %f118;
	fma.rn.f32 	%f120, %f117, %f111, %f119;
	mul.rn.f32 	%f121, %f113, %f120;
	fma.rn.f32 	%f122, %f116, 0f3A2C32E4, 0f3B52E7DB;
	fma.rn.f32 	%f123, %f122, %f116, 0f3C93BB73;
	fma.rn.f32 	%f124, %f123, %f116, 0f3DF6384F;
	mul.rn.f32 	%f125, %f124, %f116;
	fma.rn.f32 	%f126, %f115, 0f3FB8AA3B, %f110;
	mul.f32 	%f127, %f125, 0f40400000;
	sub.f32 	%f128, %f110, %f126;
	fma.rn.f32 	%f129, %f115, 0f3FB8AA3B, %f128;
	fma.rn.f32 	%f130, %f121, 0f3FB8AA3B, %f129;
	fma.rn.f32 	%f131, %f115, 0f32A55E34, %f130;
	fma.rn.f32 	%f132, %f127, %f121, %f131;
	fma.rn.f32 	%f133, %f125, %f115, %f132;
	add.rn.f32 	%f134, %f126, %f133;
	mov.f32 	%f135, 0f40000000;
	mul.rn.f32 	%f136, %f134, %f135;
	cvt.rni.f32.f32 	%f137, %f136;
	sub.f32 	%f138, %f136, %f137;
	neg.f32 	%f139, %f136;
	fma.rn.f32 	%f140, %f134, 0f40000000, %f139;
	neg.f32 	%f141, %f126;
	add.rn.f32 	%f142, %f134, %f141;
	neg.f32 	%f143, %f142;
	add.rn.f32 	%f144, %f133, %f143;
	fma.rn.f32 	%f145, %f144, 0f40000000, %f140;
	add.f32 	%f146, %f138, %f145;
	setp.gt.f32 	%p16, %f137, 0f00000000;
	selp.b32 	%r25, 0, -2097152000, %p16;
	setp.neu.f32 	%p17, %f7, 0f00000000;
	setp.neu.f32 	%p18, %f8, 0f7F800000;
	setp.lt.f32 	%p19, %f136, 0f00000000;
	selp.f32 	%f147, 0f00000000, 0f7F800000, %p19;
	abs.f32 	%f148, %f136;
	setp.gt.f32 	%p20, %f148, 0f43180000;
	cvt.rzi.s32.f32 	%r26, %f137;
	shl.b32 	%r27, %r26, 23;
	sub.s32 	%r28, %r27, %r25;
	mov.b32 	%f149, %r28;
	add.s32 	%r29, %r25, 2130706432;
	mov.b32 	%f150, %r29;
	fma.rn.f32 	%f151, %f146, 0f391FCB8E, 0f3AAF85ED;
	fma.rn.f32 	%f152, %f151, %f146, 0f3C1D9856;
	fma.rn.f32 	%f153, %f152, %f146, 0f3D6357BB;
	fma.rn.f32 	%f154, %f153, %f146, 0f3E75FDEC;
	fma.rn.f32 	%f155, %f154, %f146, 0f3F317218;
	fma.rn.f32 	%f156, %f155, %f146, 0f3F800000;
	mul.f32 	%f157, %f156, %f150;
	mul.f32 	%f158, %f157, %f149;
	selp.f32 	%f490, %f147, %f158, %p20;
	and.pred  	%p21, %p17, %p18;
	@%p21 bra 	$L__BB0_11;
	add.f32 	%f159, %f7, %f7;
	mov.b32 	%r30, %f159;
	and.b32  	%r31, %r30, 2147483647;
	mov.b32 	%f490, %r31;
$L__BB0_11:
	add.f32 	%f13, %f489, %f490;
	mov.f32 	%f162, 0fBF060A92;
	mul.rn.f32 	%f163, %f162, %f162;
	add.f32 	%f164, %f163, 0f00000000;
	fma.rn.f32 	%f165, %f163, 0f37CBAC00, 0fBAB607ED;
	fma.rn.f32 	%f166, %f165, %f163, 0f3D2AAABB;
	fma.rn.f32 	%f167, %f166, %f163, 0fBEFFFFFF;
	fma.rn.f32 	%f168, %f167, %f164, 0f3F800000;
	mul.f32 	%f14, %f168, 0f3C75C28F;
	sub.f32 	%f15, %f1, %f14;
	abs.f32 	%f16, %f15;
	setp.eq.f32 	%p22, %f15, 0f3F800000;
	mov.f32 	%f491, 0f3F800000;
	@%p22 bra 	$L__BB0_16;
	setp.num.f32 	%p23, %f16, %f16;
	@%p23 bra 	$L__BB0_14;
	mov.f32 	%f224, 0f40000000;
	add.rn.f32 	%f491, %f15, %f224;
	bra.uni 	$L__BB0_16;
$L__BB0_14:
	setp.lt.f32 	%p24, %f16, 0f00800000;
	mul.f32 	%f169, %f16, 0f4B800000;
	selp.f32 	%f170, %f169, %f16, %p24;
	mov.b32 	%r32, %f170;
	add.s32 	%r33, %r32, -1060439283;
	and.b32  	%r34, %r33, -8388608;
	sub.s32 	%r35, %r32, %r34;
	mov.b32 	%f171, %r35;
	cvt.rn.f32.s32 	%f172, %r34;
	selp.f32 	%f173, 0fC1C00000, 0f00000000, %p24;
	fma.rn.f32 	%f174, %f172, 0f34000000, %f173;
	add.f32 	%f175, %f171, 0fBF800000;
	add.f32 	%f176, %f171, 0f3F800000;
	rcp.approx.ftz.f32 	%f177, %f176;
	add.f32 	%f178, %f175, %f175;
	mul.f32 	%f179, %f178, %f177;
	mul.f32 	%f180, %f179, %f179;
	neg.f32 	%f181, %f179;
	sub.f32 	%f182, %f175, %f179;
	add.f32 	%f183, %f182, %f182;
	fma.rn.f32 	%f184, %f181, %f175, %f183;
	mul.rn.f32 	%f185, %f177, %f184;
	fma.rn.f32 	%f186, %f180, 0f3A2C32E4, 0f3B52E7DB;
	fma.rn.f32 	%f187, %f186, %f180, 0f3C93BB73;
	fma.rn.f32 	%f188, %f187, %f180, 0f3DF6384F;
	mul.rn.f32 	%f189, %f188, %f180;
	fma.rn.f32 	%f190, %f179, 0f3FB8AA3B, %f174;
	mul.f32 	%f191, %f189, 0f40400000;
	sub.f32 	%f192, %f174, %f190;
	fma.rn.f32 	%f193, %f179, 0f3FB8AA3B, %f192;
	fma.rn.f32 	%f194, %f185, 0f3FB8AA3B, %f193;
	fma.rn.f32 	%f195, %f179, 0f32A55E34, %f194;
	fma.rn.f32 	%f196, %f191, %f185, %f195;
	fma.rn.f32 	%f197, %f189, %f179, %f196;
	add.rn.f32 	%f198, %f190, %f197;
	mov.f32 	%f199, 0f40000000;
	mul.rn.f32 	%f200, %f198, %f199;
	cvt.rni.f32.f32 	%f201, %f200;
	sub.f32 	%f202, %f200, %f201;
	neg.f32 	%f203, %f200;
	fma.rn.f32 	%f204, %f198, 0f40000000, %f203;
	neg.f32 	%f205, %f190;
	add.rn.f32 	%f206, %f198, %f205;
	neg.f32 	%f207, %f206;
	add.rn.f32 	%f208, %f197, %f207;
	fma.rn.f32 	%f209, %f208, 0f40000000, %f204;
	add.f32 	%f210, %f202, %f209;
	setp.gt.f32 	%p25, %f201, 0f00000000;
	selp.b32 	%r36, 0, -2097152000, %p25;
	setp.neu.f32 	%p26, %f15, 0f00000000;
	setp.neu.f32 	%p27, %f16, 0f7F800000;
	setp.lt.f32 	%p28, %f200, 0f00000000;
	selp.f32 	%f211, 0f00000000, 0f7F800000, %p28;
	abs.f32 	%f212, %f200;
	setp.gt.f32 	%p29, %f212, 0f43180000;
	cvt.rzi.s32.f32 	%r37, %f201;
	shl.b32 	%r38, %r37, 23;
	sub.s32 	%r39, %r38, %r36;
	mov.b32 	%f213, %r39;
	add.s32 	%r40, %r36, 2130706432;
	mov.b32 	%f214, %r40;
	fma.rn.f32 	%f215, %f210, 0f391FCB8E, 0f3AAF85ED;
	fma.rn.f32 	%f216, %f215, %f210, 0f3C1D9856;
	fma.rn.f32 	%f217, %f216, %f210, 0f3D6357BB;
	fma.rn.f32 	%f218, %f217, %f210, 0f3E75FDEC;
	fma.rn.f32 	%f219, %f218, %f210, 0f3F317218;
	fma.rn.f32 	%f220, %f219, %f210, 0f3F800000;
	mul.f32 	%f221, %f220, %f214;
	mul.f32 	%f222, %f221, %f213;
	selp.f32 	%f491, %f211, %f222, %p29;
	and.pred  	%p30, %p26, %p27;
	@%p30 bra 	$L__BB0_16;
	add.f32 	%f223, %f15, %f15;
	mov.b32 	%r41, %f223;
	and.b32  	%r42, %r41, 2147483647;
	mov.b32 	%f491, %r42;
$L__BB0_16:
	mov.f32 	%f226, 0f3F060A92;
	mul.rn.f32 	%f227, %f226, %f226;
	fma.rn.f32 	%f228, %f227, 0f3F060A92, 0f00000000;
	fma.rn.f32 	%f229, %f227, 0fB94D4153, 0f3C0885E4;
	fma.rn.f32 	%f230, %f229, %f227, 0fBE2AAAA8;
	fma.rn.f32 	%f231, %f230, %f228, 0f3F060A92;
	fma.rn.f32 	%f21, %f231, 0fBC75C28F, %f7;
	abs.f32 	%f22, %f21;
	setp.lt.f32 	%p31, %f22, 0f00800000;
	mul.f32 	%f232, %f22, 0f4B800000;
	selp.f32 	%f233, %f232, %f22, %p31;
	selp.f32 	%f234, 0fC1C00000, 0f00000000, %p31;
	mov.b32 	%r43, %f233;
	add.s32 	%r44, %r43, -1060439283;
	and.b32  	%r45, %r44, -8388608;
	sub.s32 	%r46, %r43, %r45;
	mov.b32 	%f235, %r46;
	cvt.rn.f32.s32 	%f236, %r45;
	fma.rn.f32 	%f237, %f236, 0f34000000, %f234;
	add.f32 	%f238, %f235, 0fBF800000;
	add.f32 	%f239, %f235, 0f3F800000;
	rcp.approx.ftz.f32 	%f240, %f239;
	add.f32 	%f241, %f238, %f238;
	mul.f32 	%f242, %f241, %f240;
	mul.f32 	%f243, %f242, %f242;
	sub.f32 	%f244, %f238, %f242;
	add.f32 	%f245, %f244, %f244;
	neg.f32 	%f246, %f242;
	fma.rn.f32 	%f247, %f246, %f238, %f245;
	mul.rn.f32 	%f248, %f240, %f247;
	fma.rn.f32 	%f249, %f243, 0f3A2C32E4, 0f3B52E7DB;
	fma.rn.f32 	%f250, %f249, %f243, 0f3C93BB73;
	fma.rn.f32 	%f251, %f250, %f243, 0f3DF6384F;
	mul.rn.f32 	%f252, %f251, %f243;
	fma.rn.f32 	%f253, %f242, 0f3FB8AA3B, %f237;
	sub.f32 	%f254, %f237, %f253;
	fma.rn.f32 	%f255, %f242, 0f3FB8AA3B, %f254;
	fma.rn.f32 	%f256, %f248, 0f3FB8AA3B, %f255;
	fma.rn.f32 	%f257, %f242, 0f32A55E34, %f256;
	mul.f32 	%f258, %f252, 0f40400000;
	fma.rn.f32 	%f259, %f258, %f248, %f257;
	fma.rn.f32 	%f260, %f252, %f242, %f259;
	add.rn.f32 	%f261, %f253, %f260;
	neg.f32 	%f262, %f253;
	add.rn.f32 	%f263, %f261, %f262;
	neg.f32 	%f264, %f263;
	add.rn.f32 	%f265, %f260, %f264;
	mov.f32 	%f266, 0f40000000;
	mul.rn.f32 	%f267, %f261, %f266;
	neg.f32 	%f268, %f267;
	fma.rn.f32 	%f269, %f261, 0f40000000, %f268;
	fma.rn.f32 	%f270, %f265, 0f40000000, %f269;
	cvt.rni.f32.f32 	%f271, %f267;
	sub.f32 	%f272, %f267, %f271;
	add.f32 	%f273, %f272, %f270;
	fma.rn.f32 	%f274, %f273, 0f391FCB8E, 0f3AAF85ED;
	fma.rn.f32 	%f275, %f274, %f273, 0f3C1D9856;
	fma.rn.f32 	%f276, %f275, %f273, 0f3D6357BB;
	fma.rn.f32 	%f277, %f276, %f273, 0f3E75FDEC;
	fma.rn.f32 	%f278, %f277, %f273, 0f3F317218;
	fma.rn.f32 	%f279, %f278, %f273, 0f3F800000;
	cvt.rzi.s32.f32 	%r47, %f271;
	setp.gt.f32 	%p32, %f271, 0f00000000;
	selp.b32 	%r48, 0, -2097152000, %p32;
	add.s32 	%r49, %r48, 2130706432;
	mov.b32 	%f280, %r49;
	mul.f32 	%f281, %f279, %f280;
	shl.b32 	%r50, %r47, 23;
	sub.s32 	%r51, %r50, %r48;
	mov.b32 	%f282, %r51;
	mul.f32 	%f283, %f281, %f282;
	abs.f32 	%f284, %f267;
	setp.gt.f32 	%p33, %f284, 0f43180000;
	setp.lt.f32 	%p34, %f267, 0f00000000;
	selp.f32 	%f285, 0f00000000, 0f7F800000, %p34;
	selp.f32 	%f23, %f285, %f283, %p33;
	setp.eq.f32 	%p35, %f21, 0f3F800000;
	mov.f32 	%f492, 0f3F800000;
	@%p35 bra 	$L__BB0_21;
	setp.num.f32 	%p36, %f22, %f22;
	@%p36 bra 	$L__BB0_19;
	mov.f32 	%f287, 0f40000000;
	add.rn.f32 	%f492, %f21, %f287;
	bra.uni 	$L__BB0_21;
$L__BB0_19:
	setp.neu.f32 	%p37, %f21, 0f00000000;
	setp.neu.f32 	%p38, %f22, 0f7F800000;
	and.pred  	%p39, %p37, %p38;
	mov.f32 	%f492, %f23;
	@%p39 bra 	$L__BB0_21;
	add.f32 	%f286, %f21, %f21;
	mov.b32 	%r52, %f286;
	and.b32  	%r53, %r52, 2147483647;
	mov.b32 	%f492, %r53;
$L__BB0_21:
	add.f32 	%f27, %f491, %f492;
	add.f32 	%f28, %f14, %f1;
	abs.f32 	%f29, %f28;
	setp.eq.f32 	%p40, %f28, 0f3F800000;
	mov.f32 	%f493, 0f3F800000;
	@%p40 bra 	$L__BB0_26;
	setp.num.f32 	%p41, %f29, %f29;
	@%p41 bra 	$L__BB0_24;
	mov.f32 	%f344, 0f40000000;
	add.rn.f32 	%f493, %f28, %f344;
	bra.uni 	$L__BB0_26;
$L__BB0_24:
	setp.lt.f32 	%p42, %f29, 0f00800000;
	mul.f32 	%f289, %f29, 0f4B800000;
	selp.f32 	%f290, %f289, %f29, %p42;
	mov.b32 	%r54, %f290;
	add.s32 	%r55, %r54, -1060439283;
	and.b32  	%r56, %r55, -8388608;
	sub.s32 	%r57, %r54, %r56;
	mov.b32 	%f291, %r57;
	cvt.rn.f32.s32 	%f292, %r56;
	selp.f32 	%f293, 0fC1C00000, 0f00000000, %p42;
	fma.rn.f32 	%f294, %f292, 0f34000000, %f293;
	add.f32 	%f295, %f291, 0fBF800000;
	add.f32 	%f296, %f291, 0f3F800000;
	rcp.approx.ftz.f32 	%f297, %f296;
	add.f32 	%f298, %f295, %f295;
	mul.f32 	%f299, %f298, %f297;
	mul.f32 	%f300, %f299, %f299;
	neg.f32 	%f301, %f299;
	sub.f32 	%f302, %f295, %f299;
	add.f32 	%f303, %f302, %f302;
	fma.rn.f32 	%f304, %f301, %f295, %f303;
	mul.rn.f32 	%f305, %f297, %f304;
	fma.rn.f32 	%f306, %f300, 0f3A2C32E4, 0f3B52E7DB;
	fma.rn.f32 	%f307, %f306, %f300, 0f3C93BB73;
	fma.rn.f32 	%f308, %f307, %f300, 0f3DF6384F;
	mul.rn.f32 	%f309, %f308, %f300;
	fma.rn.f32 	%f310, %f299, 0f3FB8AA3B, %f294;
	mul.f32 	%f311, %f309, 0f40400000;
	sub.f32 	%f312, %f294, %f310;
	fma.rn.f32 	%f313, %f299, 0f3FB8AA3B, %f312;
	fma.rn.f32 	%f314, %f305, 0f3FB8AA3B, %f313;
	fma.rn.f32 	%f315, %f299, 0f32A55E34, %f314;
	fma.rn.f32 	%f316, %f311, %f305, %f315;
	fma.rn.f32 	%f317, %f309, %f299, %f316;
	add.rn.f32 	%f318, %f310, %f317;
	mov.f32 	%f319, 0f40000000;
	mul.rn.f32 	%f320, %f318, %f319;
	cvt.rni.f32.f32 	%f321, %f320;
	sub.f32 	%f322, %f320, %f321;
	neg.f32 	%f323, %f320;
	fma.rn.f32 	%f324, %f318, 0f40000000, %f323;
	neg.f32 	%f325, %f310;
	add.rn.f32 	%f326, %f318, %f325;
	neg.f32 	%f327, %f326;
	add.rn.f32 	%f328, %f317, %f327;
	fma.rn.f32 	%f329, %f328, 0f40000000, %f324;
	add.f32 	%f330, %f322, %f329;
	setp.gt.f32 	%p43, %f321, 0f00000000;
	selp.b32 	%r58, 0, -2097152000, %p43;
	setp.neu.f32 	%p44, %f28, 0f00000000;
	setp.neu.f32 	%p45, %f29, 0f7F800000;
	setp.lt.f32 	%p46, %f320, 0f00000000;
	selp.f32 	%f331, 0f00000000, 0f7F800000, %p46;
	abs.f32 	%f332, %f320;
	setp.gt.f32 	%p47, %f332, 0f43180000;
	cvt.rzi.s32.f32 	%r59, %f321;
	shl.b32 	%r60, %r59, 23;
	sub.s32 	%r61, %r60, %r58;
	mov.b32 	%f333, %r61;
	add.s32 	%r62, %r58, 2130706432;
	mov.b32 	%f334, %r62;
	fma.rn.f32 	%f335, %f330, 0f391FCB8E, 0f3AAF85ED;
	fma.rn.f32 	%f336, %f335, %f330, 0f3C1D9856;
	fma.rn.f32 	%f337, %f336, %f330, 0f3D6357BB;
	fma.rn.f32 	%f338, %f337, %f330, 0f3E75FDEC;
	fma.rn.f32 	%f339, %f338, %f330, 0f3F317218;
	fma.rn.f32 	%f340, %f339, %f330, 0f3F800000;
	mul.f32 	%f341, %f340, %f334;
	mul.f32 	%f342, %f341, %f333;
	selp.f32 	%f493, %f331, %f342, %p47;
	and.pred  	%p48, %p44, %p45;
	@%p48 bra 	$L__BB0_26;
	add.f32 	%f343, %f28, %f28;
	mov.b32 	%r63, %f343;
	and.b32  	%r64, %r63, 2147483647;
	mov.b32 	%f493, %r64;
$L__BB0_26:
	setp.eq.f32 	%p49, %f21, 0f3F800000;
	mov.f32 	%f494, 0f3F800000;
	@%p49 bra 	$L__BB0_31;
	setp.num.f32 	%p50, %f22, %f22;
	@%p50 bra 	$L__BB0_29;
	mov.f32 	%f347, 0f40000000;
	add.rn.f32 	%f494, %f21, %f347;
	bra.uni 	$L__BB0_31;
$L__BB0_29:
	setp.neu.f32 	%p51, %f21, 0f00000000;
	setp.neu.f32 	%p52, %f22, 0f7F800000;
	and.pred  	%p53, %p51, %p52;
	mov.f32 	%f494, %f23;
	@%p53 bra 	$L__BB0_31;
	add.f32 	%f346, %f21, %f21;
	mov.b32 	%r65, %f346;
	and.b32  	%r66, %r65, 2147483647;
	mov.b32 	%f494, %r66;
$L__BB0_31:
	setp.eq.f32 	%p54, %f1, 0f3F800000;
	add.f32 	%f37, %f493, %f494;
	mov.f32 	%f495, 0f3F800000;
	@%p54 bra 	$L__BB0_36;
	setp.num.f32 	%p55, %f2, %f2;
	@%p55 bra 	$L__BB0_34;
	mov.f32 	%f350, 0f40000000;
	add.rn.f32 	%f495, %f1, %f350;
	bra.uni 	$L__BB0_36;
$L__BB0_34:
	setp.neu.f32 	%p56, %f1, 0f00000000;
	setp.neu.f32 	%p57, %f2, 0f7F800000;
	and.pred  	%p58, %p56, %p57;
	mov.f32 	%f495, %f3;
	@%p58 bra 	$L__BB0_36;
	add.f32 	%f349, %f1, %f1;
	mov.b32 	%r67, %f349;
	and.b32  	%r68, %r67, 2147483647;
	mov.b32 	%f495, %r68;
$L__BB0_36:
	add.f32 	%f41, %f7, 0f3C75C28F;
	abs.f32 	%f42, %f41;
	setp.eq.f32 	%p59, %f41, 0f3F800000;
	mov.f32 	%f496, 0f3F800000;
	@%p59 bra 	$L__BB0_41;
	setp.num.f32 	%p60, %f42, %f42;
	@%p60 bra 	$L__BB0_39;
	mov.f32 	%f407, 0f40000000;
	add.rn.f32 	%f496, %f41, %f407;
	bra.uni 	$L__BB0_41;
$L__BB0_39:
	setp.lt.f32 	%p61, %f42, 0f00800000;
	mul.f32 	%f352, %f42, 0f4B800000;
	selp.f32 	%f353, %f352, %f42, %p61;
	mov.b32 	%r69, %f353;
	add.s32 	%r70, %r69, -1060439283;
	and.b32  	%r71, %r70, -8388608;
	sub.s32 	%r72, %r69, %r71;
	mov.b32 	%f354, %r72;
	cvt.rn.f32.s32 	%f355, %r71;
	selp.f32 	%f356, 0fC1C00000, 0f00000000, %p61;
	fma.rn.f32 	%f357, %f355, 0f34000000, %f356;
	add.f32 	%f358, %f354, 0fBF800000;
	add.f32 	%f359, %f354, 0f3F800000;
	rcp.approx.ftz.f32 	%f360, %f359;
	add.f32 	%f361, %f358, %f358;
	mul.f32 	%f362, %f361, %f360;
	mul.f32 	%f363, %f362, %f362;
	neg.f32 	%f364, %f362;
	sub.f32 	%f365, %f358, %f362;
	add.f32 	%f366, %f365, %f365;
	fma.rn.f32 	%f367, %f364, %f358, %f366;
	mul.rn.f32 	%f368, %f360, %f367;
	fma.rn.f32 	%f369, %f363, 0f3A2C32E4, 0f3B52E7DB;
	fma.rn.f32 	%f370, %f369, %f363, 0f3C93BB73;
	fma.rn.f32 	%f371, %f370, %f363, 0f3DF6384F;
	mul.rn.f32 	%f372, %f371, %f363;
	fma.rn.f32 	%f373, %f362, 0f3FB8AA3B, %f357;
	mul.f32 	%f374, %f372, 0f40400000;
	sub.f32 	%f375, %f357, %f373;
	fma.rn.f32 	%f376, %f362, 0f3FB8AA3B, %f375;
	fma.rn.f32 	%f377, %f368, 0f3FB8AA3B, %f376;
	fma.rn.f32 	%f378, %f362, 0f32A55E34, %f377;
	fma.rn.f32 	%f379, %f374, %f368, %f378;
	fma.rn.f32 	%f380, %f372, %f362, %f379;
	add.rn.f32 	%f381, %f373, %f380;
	mov.f32 	%f382, 0f40000000;
	mul.rn.f32 	%f383, %f381, %f382;
	cvt.rni.f32.f32 	%f384, %f383;
	sub.f32 	%f385, %f383, %f384;
	neg.f32 	%f386, %f383;
	fma.rn.f32 	%f387, %f381, 0f40000000, %f386;
	neg.f32 	%f388, %f373;
	add.rn.f32 	%f389, %f381, %f388;
	neg.f32 	%f390, %f389;
	add.rn.f32 	%f391, %f380, %f390;
	fma.rn.f32 	%f392, %f391, 0f40000000, %f387;
	add.f32 	%f393, %f385, %f392;
	setp.gt.f32 	%p62, %f384, 0f00000000;
	selp.b32 	%r73, 0, -2097152000, %p62;
	setp.neu.f32 	%p63, %f41, 0f00000000;
	setp.neu.f32 	%p64, %f42, 0f7F800000;
	setp.lt.f32 	%p65, %f383, 0f00000000;
	selp.f32 	%f394, 0f00000000, 0f7F800000, %p65;
	abs.f32 	%f395, %f383;
	setp.gt.f32 	%p66, %f395, 0f43180000;
	cvt.rzi.s32.f32 	%r74, %f384;
	shl.b32 	%r75, %r74, 23;
	sub.s32 	%r76, %r75, %r73;
	mov.b32 	%f396, %r76;
	add.s32 	%r77, %r73, 2130706432;
	mov.b32 	%f397, %r77;
	fma.rn.f32 	%f398, %f393, 0f391FCB8E, 0f3AAF85ED;
	fma.rn.f32 	%f399, %f398, %f393, 0f3C1D9856;
	fma.rn.f32 	%f400, %f399, %f393, 0f3D6357BB;
	fma.rn.f32 	%f401, %f400, %f393, 0f3E75FDEC;
	fma.rn.f32 	%f402, %f401, %f393, 0f3F317218;
	fma.rn.f32 	%f403, %f402, %f393, 0f3F800000;
	mul.f32 	%f404, %f403, %f397;
	mul.f32 	%f405, %f404, %f396;
	selp.f32 	%f496, %f394, %f405, %p66;
	and.pred  	%p67, %p63, %p64;
	@%p67 bra 	$L__BB0_41;
	add.f32 	%f406, %f41, %f41;
	mov.b32 	%r78, %f406;
	and.b32  	%r79, %r78, 2147483647;
	mov.b32 	%f496, %r79;
$L__BB0_41:
	mov.f32 	%f408, 0f32695D3C;
	mov.f32 	%f409, 0f3EE08FB8;
	mul.rn.f32 	%f410, %f409, %f408;
	mov.f32 	%f411, 0f3D7718A6;
	mov.f32 	%f412, 0f3DF878E7;
	mul.rn.f32 	%f413, %f412, %f411;
	mul.f32 	%f414, %f413, 0f40400000;
	fma.rn.f32 	%f415, %f410, 0f3FB8AA3B, 0fB4368F3E;
	fma.rn.f32 	%f416, 0f3E7B823D, 0f32A55E34, %f415;
	fma.rn.f32 	%f417, %f414, %f410, %f416;
	fma.rn.f32 	%f418, %f413, 0f3E7B823D, %f417;
	mov.f32 	%f419, 0fC0F4A932;
	add.rn.f32 	%f420, %f419, %f418;
	mov.f32 	%f421, 0f40000000;
	mul.rn.f32 	%f422, %f420, %f421;
	cvt.rni.f32.f32 	%f423, %f422;
	sub.f32 	%f424, %f422, %f423;
	neg.f32 	%f425, %f422;
	fma.rn.f32 	%f426, %f420, 0f40000000, %f425;
	mov.f32 	%f427, 0f40F4A932;
	add.rn.f32 	%f428, %f420, %f427;
	neg.f32 	%f429, %f428;
	add.rn.f32 	%f430, %f418, %f429;
	fma.rn.f32 	%f431, %f430, 0f40000000, %f426;
	add.f32 	%f432, %f424, %f431;
	setp.gt.f32 	%p68, %f423, 0f00000000;
	selp.b32 	%r80, 0, -2097152000, %p68;
	setp.lt.f32 	%p69, %f422, 0f00000000;
	selp.f32 	%f433, 0f00000000, 0f7F800000, %p69;
	abs.f32 	%f434, %f422;
	setp.gt.f32 	%p70, %f434, 0f43180000;
	cvt.rzi.s32.f32 	%r81, %f423;
	shl.b32 	%r82, %r81, 23;
	sub.s32 	%r83, %r82, %r80;
	mov.b32 	%f435, %r83;
	add.s32 	%r84, %r80, 2130706432;
	mov.b32 	%f436, %r84;
	fma.rn.f32 	%f437, %f432, 0f391FCB8E, 0f3AAF85ED;
	fma.rn.f32 	%f438, %f437, %f432, 0f3C1D9856;
	fma.rn.f32 	%f439, %f438, %f432, 0f3D6357BB;
	fma.rn.f32 	%f440, %f439, %f432, 0f3E75FDEC;
	fma.rn.f32 	%f441, %f440, %f432, 0f3F317218;
	fma.rn.f32 	%f442, %f441, %f432, 0f3F800000;
	mul.f32 	%f443, %f442, %f436;
	mul.f32 	%f444, %f443, %f435;
	selp.f32 	%f445, %f433, %f444, %p70;
	mov.f32 	%f447, 0fB0DEC5B6;
	mov.f32 	%f448, 0f3F029CBC;
	mul.rn.f32 	%f449, %f448, %f447;
	mov.f32 	%f450, 0f3ADA5CD2;
	mov.f32 	%f451, 0f3DF64811;
	mul.rn.f32 	%f452, %f451, %f450;
	mul.f32 	%f453, %f452, 0f40400000;
	fma.rn.f32 	%f454, %f449, 0f3FB8AA3B, 0f330A5B4F;
	fma.rn.f32 	%f455, 0fBD272F0B, 0f32A55E34, %f454;
	fma.rn.f32 	%f456, %f453, %f449, %f455;
	fma.rn.f32 	%f457, %f452, 0fBD272F0B, %f456;
	mov.f32 	%f458, 0fC0C1E264;
	add.rn.f32 	%f459, %f458, %f457;
	mul.rn.f32 	%f460, %f459, %f421;
	cvt.rni.f32.f32 	%f461, %f460;
	sub.f32 	%f462, %f460, %f461;
	neg.f32 	%f463, %f460;
	fma.rn.f32 	%f464, %f459, 0f40000000, %f463;
	mov.f32 	%f465, 0f40C1E264;
	add.rn.f32 	%f466, %f459, %f465;
	neg.f32 	%f467, %f466;
	add.rn.f32 	%f468, %f457, %f467;
	fma.rn.f32 	%f469, %f468, 0f40000000, %f464;
	add.f32 	%f470, %f462, %f469;
	setp.gt.f32 	%p71, %f461, 0f00000000;
	selp.b32 	%r85, 0, -2097152000, %p71;
	setp.le.f32 	%p72, %f27, %f445;
	add.f32 	%f471, %f495, %f496;
	min.f32 	%f472, %f471, %f37;
	setp.le.f32 	%p73, %f472, %f445;
	setp.lt.f32 	%p74, %f460, 0f00000000;
	selp.f32 	%f473, 0f00000000, 0f7F800000, %p74;
	abs.f32 	%f474, %f460;
	setp.gt.f32 	%p75, %f474, 0f43180000;
	cvt.rzi.s32.f32 	%r86, %f461;
	shl.b32 	%r87, %r86, 23;
	sub.s32 	%r88, %r87, %r85;
	mov.b32 	%f475, %r88;
	add.s32 	%r89, %r85, 2130706432;
	mov.b32 	%f476, %r89;
	fma.rn.f32 	%f477, %f470, 0f391FCB8E, 0f3AAF85ED;
	fma.rn.f32 	%f478, %f477, %f470, 0f3C1D9856;
	fma.rn.f32 	%f479, %f478, %f470, 0f3D6357BB;
	fma.rn.f32 	%f480, %f479, %f470, 0f3E75FDEC;
	fma.rn.f32 	%f481, %f480, %f470, 0f3F317218;
	fma.rn.f32 	%f482, %f481, %f470, 0f3F800000;
	mul.f32 	%f483, %f482, %f476;
	mul.f32 	%f484, %f483, %f475;
	selp.f32 	%f485, %f473, %f484, %p75;
	setp.le.f32 	%p76, %f13, %f485;
	selp.f32 	%f486, 0f3CF5C28F, 0f00000000, %p76;
	selp.f32 	%f487, 0f3D4CCCCD, %f486, %p72;
	selp.f32 	%f488, 0f3D4CCCCD, %f487, %p73;
	mad.lo.s32 	%r90, %r9, 192, %r1;
	cvta.to.global.u64 	%rd10, %rd3;
	mul.wide.s32 	%rd11, %r90, 4;
	add.s64 	%rd12, %rd10, %rd11;
	st.global.f32 	[%rd12], %f488;
$L__BB0_42:
	ret;

}
	// .globl	_Z11propagationiiiiPKfPfi
.visible .entry _Z11propagationiiiiPKfPfi(
	.param .u32 _Z11propagationiiiiPKfPfi_param_0,
	.param .u32 _Z11propagationiiiiPKfPfi_param_1,
	.param .u32 _Z11propagationiiiiPKfPfi_param_2,
	.param .u32 _Z11propagationiiiiPKfPfi_param_3,
	.param .u64 .ptr .align 1 _Z11propagationiiiiPKfPfi_param_4,
	.param .u64 .ptr .align 1 _Z11propagationiiiiPKfPfi_param_5,
	.param .u32 _Z11propagationiiiiPKfPfi_param_6
)
{
	.local .align 4 .b8 	__local_depot1[28];
	.reg .b64 	%SP;
	.reg .b64 	%SPL;
	.reg .pred 	%p<33>;
	.reg .b32 	%r<90>;
	.reg .b32 	%f<101>;
	.reg .b64 	%rd<42>;
	.reg .b64 	%fd<3>;

	mov.u64 	%SPL, __local_depot1;
	ld.param.u32 	%r23, [_Z11propagationiiiiPKfPfi_param_0];
	ld.param.u32 	%r24, [_Z11propagationiiiiPKfPfi_param_1];
	ld.param.u32 	%r25, [_Z11propagationiiiiPKfPfi_param_2];
	ld.param.u32 	%r26, [_Z11propagationiiiiPKfPfi_param_3];
	ld.param.u64 	%rd11, [_Z11propagationiiiiPKfPfi_param_4];
	ld.param.u64 	%rd12, [_Z11propagationiiiiPKfPfi_param_5];
	ld.param.u32 	%r27, [_Z11propagationiiiiPKfPfi_param_6];
	cvta.to.global.u64 	%rd1, %rd12;
	add.u64 	%rd2, %SPL, 0;
	mov.u32 	%r28, %tid.x;
	mov.u32 	%r29, %ctaid.x;
	mov.u32 	%r30, %ntid.x;
	mad.lo.s32 	%r1, %r29, %r30, %r28;
	mov.u32 	%r31, %tid.y;
	mov.u32 	%r32, %ctaid.y;
	mov.u32 	%r33, %ntid.y;
	mad.lo.s32 	%r88, %r32, %r33, %r31;
	setp.gt.s32 	%p3, %r1, 191;
	setp.gt.u32 	%p4, %r88, 191;
	or.pred  	%p5, %p3, %p4;
	@%p5 bra 	$L__BB1_21;
	cvta.to.global.u64 	%rd14, %rd11;
	mad.lo.s32 	%r35, %r88, 192, %r1;
	cvt.s64.s32 	%rd3, %r35;
	mul.wide.s32 	%rd15, %r35, 4;
	add.s64 	%rd16, %rd14, %rd15;
	ld.global.f32 	%f16, [%rd16];
	add.f32 	%f17, %f16, 0f3F800000;
	sqrt.rn.f32 	%f18, %f17;
	mul.f32 	%f1, %f18, 0f44BB8000;
	ld.const.f32 	%f2, [dt];
	mul.f32 	%f19, %f1, %f2;
	ld.const.f32 	%f20, [hx];
	div.rn.f32 	%f3, %f19, %f20;
	mov.pred 	%p32, 0;
	setp.eq.s32 	%p7, %r1, 0;
	@%p7 bra 	$L__BB1_4;
	setp.eq.s32 	%p8, %r1, 191;
	@%p8 bra 	$L__BB1_4;
	setp.ne.s32 	%p32, %r88, 0;
$L__BB1_4:
	setp.eq.s32 	%p9, %r88, 191;
	not.pred 	%p10, %p32;
	or.pred  	%p11, %p10, %p9;
	@%p11 bra 	$L__BB1_15;
	cvt.u32.u64 	%r49, %rd3;
	mul.f32 	%f40, %f3, %f3;
	add.s32 	%r50, %r1, 1;
	mul.lo.s32 	%r51, %r27, 36864;
	cvt.s64.s32 	%rd23, %r51;
	add.s64 	%rd24, %rd3, %rd23;
	shl.b64 	%rd25, %rd24, 2;
	add.s64 	%rd26, %rd1, %rd25;
	ld.global.f32 	%f41, [%rd26+4];
	ld.global.f32 	%f42, [%rd26+-4];
	add.f32 	%f43, %f41, %f42;
	add.s32 	%r52, %r49, %r51;
	add.s32 	%r53, %r52, -192;
	mul.wide.s32 	%rd27, %r53, 4;
	add.s64 	%rd28, %rd1, %rd27;
	ld.global.f32 	%f44, [%rd28];
	add.f32 	%f45, %f43, %f44;
	ld.global.f32 	%f46, [%rd26+768];
	add.f32 	%f47, %f45, %f46;
	ld.global.f32 	%f48, [%rd28+768];
	mul.f32 	%f49, %f3, 0fC0800000;
	fma.rn.f32 	%f50, %f3, %f49, 0f40000000;
	mul.f32 	%f51, %f50, %f48;
	fma.rn.f32 	%f52, %f40, %f47, %f51;
	ld.global.f32 	%f53, [%rd28+-146688];
	sub.f32 	%f100, %f52, %f53;
	add.s32 	%r54, %r88, 1;
	setp.lt.s32 	%p15, %r54, %r23;
	setp.ge.s32 	%p16, %r88, %r24;
	setp.lt.s32 	%p17, %r50, %r25;
	or.pred  	%p18, %p15, %p17;
	or.pred  	%p19, %p18, %p16;
	setp.ge.s32 	%p20, %r1, %r26;
	or.pred  	%p21, %p19, %p20;
	setp.gt.s32 	%p22, %r27, 23;
	or.pred  	%p23, %p21, %p22;
	@%p23 bra 	$L__BB1_20;
	cvt.rn.f32.s32 	%f54, %r27;
	mul.f32 	%f55, %f2, %f54;
	ld.const.f32 	%f56, [tt];
	sub.f32 	%f5, %f55, %f56;
	mul.f32 	%f57, %f1, %f1;
	mul.f32 	%f58, %f57, %f2;
	mul.f32 	%f6, %f2, %f58;
	ld.const.f32 	%f59, [omegac];
	mul.f32 	%f7, %f59, %f5;
	mul.f32 	%f60, %f7, 0f3F22F983;
	cvt.rni.s32.f32 	%r85, %f60;
	cvt.rn.f32.s32 	%f61, %r85;
	fma.rn.f32 	%f62, %f61, 0fBFC90FDA, %f7;
	fma.rn.f32 	%f63, %f61, 0fB3A22168, %f62;
	fma.rn.f32 	%f99, %f61, 0fA7C234C5, %f63;
	abs.f32 	%f9, %f7;
	setp.ltu.f32 	%p24, %f9, 0f47CE4780;
	@%p24 bra 	$L__BB1_14;
	setp.neu.f32 	%p25, %f9, 0f7F800000;
	@%p25 bra 	$L__BB1_9;
	mov.f32 	%f66, 0f00000000;
	mul.rn.f32 	%f99, %f7, %f66;
	mov.b32 	%r85, 0;
	bra.uni 	$L__BB1_14;
$L__BB1_9:
	mov.b32 	%r4, %f7;
	shl.b32 	%r56, %r4, 8;
	or.b32  	%r5, %r56, -2147483648;
	mov.b64 	%rd41, 0;
	mov.b32 	%r82, 0;
	mov.u64 	%rd39, __cudart_i2opi_f;
	mov.u64 	%rd40, %rd2;
$L__BB1_10:
	.pragma "nounroll";
	ld.global.nc.u32 	%r57, [%rd39];
	mad.wide.u32 	%rd31, %r57, %r5, %rd41;
	shr.u64 	%rd41, %rd31, 32;
	st.local.u32 	[%rd40], %rd31;
	add.s32 	%r82, %r82, 1;
	add.s64 	%rd40, %rd40, 4;
	add.s64 	%rd39, %rd39, 4;
	setp.ne.s32 	%p26, %r82, 6;
	@%p26 bra 	$L__BB1_10;
	shr.u32 	%r58, %r4, 23;
	st.local.u32 	[%rd2+24], %rd41;
	and.b32  	%r8, %r58, 31;
	and.b32  	%r59, %r58, 224;
	add.s32 	%r60, %r59, -128;
	shr.u32 	%r61, %r60, 5;
	mul.wide.u32 	%rd32, %r61, 4;
	sub.s64 	%rd10, %rd2, %rd32;
	ld.local.u32 	%r83, [%rd10+24];
	ld.local.u32 	%r84, [%rd10+20];
	setp.eq.s32 	%p27, %r8, 0;
	@%p27 bra 	$L__BB1_13;
	shf.l.wrap.b32 	%r83, %r84, %r83, %r8;
	ld.local.u32 	%r62, [%rd10+16];
	shf.l.wrap.b32 	%r84, %r62, %r84, %r8;
$L__BB1_13:
	shr.u32 	%r63, %r83, 30;
	shf.l.wrap.b32 	%r64, %r84, %r83, 2;
	shl.b32 	%r65, %r84, 2;
	shr.u32 	%r66, %r64, 31;
	add.s32 	%r67, %r66, %r63;
	neg.s32 	%r68, %r67;
	setp.lt.s32 	%p28, %r4, 0;
	selp.b32 	%r85, %r68, %r67, %p28;
	xor.b32  	%r69, %r64, %r4;
	shr.s32 	%r70, %r64, 31;
	xor.b32  	%r71, %r70, %r64;
	xor.b32  	%r72, %r70, %r65;
	cvt.u64.u32 	%rd33, %r71;
	shl.b64 	%rd34, %rd33, 32;
	cvt.u64.u32 	%rd35, %r72;
	or.b64  	%rd36, %rd34, %rd35;
	cvt.rn.f64.s64 	%fd1, %rd36;
	mul.f64 	%fd2, %fd1, 0d3BF921FB54442D19;
	cvt.rn.f32.f64 	%f64, %fd2;
	neg.f32 	%f65, %f64;
	setp.lt.s32 	%p29, %r69, 0;
	selp.f32 	%f99, %f65, %f64, %p29;
$L__BB1_14:
	add.s32 	%r74, %r85, 1;
	mul.rn.f32 	%f67, %f99, %f99;
	and.b32  	%r75, %r85, 1;
	setp.eq.b32 	%p30, %r75, 1;
	selp.f32 	%f68, %f99, 0f3F800000, %p30;
	fma.rn.f32 	%f69, %f67, %f68, 0f00000000;
	fma.rn.f32 	%f70, %f67, 0f37CBAC00, 0fBAB607ED;
	selp.f32 	%f71, 0fB94D4153, %f70, %p30;
	selp.f32 	%f72, 0f3C0885E4, 0f3D2AAABB, %p30;
	fma.rn.f32 	%f73, %f71, %f67, %f72;
	selp.f32 	%f74, 0fBE2AAAA8, 0fBEFFFFFF, %p30;
	fma.rn.f32 	%f75, %f73, %f67, %f74;
	fma.rn.f32 	%f76, %f75, %f69, %f68;
	and.b32  	%r76, %r74, 2;
	setp.eq.s32 	%p31, %r76, 0;
	mov.f32 	%f77, 0f00000000;
	sub.f32 	%f78, %f77, %f76;
	selp.f32 	%f79, %f76, %f78, %p31;
	mul.f32 	%f80, %f6, %f79;
	neg.f32 	%f81, %f5;
	mul.f32 	%f82, %f5, %f81;
	ld.const.f32 	%f83, [tao];
	add.f32 	%f84, %f83, %f83;
	mul.f32 	%f85, %f83, %f84;
	div.rn.f32 	%f86, %f82, %f85;
	fma.rn.f32 	%f87, %f86, 0f3BBB989D, 0f3F000000;
	cvt.sat.f32.f32 	%f88, %f87;
	mov.f32 	%f89, 0f4B400001;
	mov.f32 	%f90, 0f437C0000;
	fma.rm.f32 	%f91, %f88, %f90, %f89;
	add.f32 	%f92, %f91, 0fCB40007F;
	neg.f32 	%f93, %f92;
	fma.rn.f32 	%f94, %f86, 0f3FB8AA3B, %f93;
	fma.rn.f32 	%f95, %f86, 0f32A57060, %f94;
	mov.b32 	%r77, %f91;
	shl.b32 	%r78, %r77, 23;
	mov.b32 	%f96, %r78;
	ex2.approx.ftz.f32 	%f97, %f95;
	mul.f32 	%f98, %f97, %f96;
	fma.rn.f32 	%f100, %f80, %f98, %f100;
	bra.uni 	$L__BB1_20;
$L__BB1_15:
	mov.b32 	%r87, 2;
	mov.b32 	%r86, 1;
	setp.eq.s32 	%p12, %r1, 0;
	mov.u32 	%r89, %r88;
	@%p12 bra 	$L__BB1_19;
	setp.ne.s32 	%p13, %r1, 191;
	@%p13 bra 	$L__BB1_18;
	mov.b32 	%r87, 189;
	mov.b32 	%r86, 190;
	mov.u32 	%r89, %r88;
	bra.uni 	$L__BB1_19;
$L__BB1_18:
	setp.eq.s32 	%p14, %r88, 0;
	add.s32 	%r40, %r88, -1;
	add.s32 	%r41, %r88, -2;
	selp.b32 	%r88, 1, %r40, %p14;
	selp.b32 	%r89, 2, %r41, %p14;
	mov.u32 	%r86, %r1;
	mov.u32 	%r87, %r1;
$L__BB1_19:
	cvt.u32.u64 	%r42, %rd3;
	add.f32 	%f21, %f3, %f3;
	mov.f32 	%f22, 0f40000000;
	sub.f32 	%f23, %f22, %f21;
	mul.f32 	%f24, %f3, %f3;
	sub.f32 	%f25, %f23, %f24;
	mul.lo.s32 	%r43, %r27, 36864;
	add.s32 	%r44, %r43, %r42;
	mul.wide.s32 	%rd17, %r44, 4;
	add.s64 	%rd18, %rd1, %rd17;
	ld.global.f32 	%f26, [%rd18];
	add.f32 	%f27, %f3, 0f3F800000;
	mul.f32 	%f28, %f21, %f27;
	mad.lo.s32 	%r45, %r88, 192, %r86;
	add.s32 	%r46, %r45, %r43;
	mul.wide.s32 	%rd19, %r46, 4;
	add.s64 	%rd20, %rd1, %rd19;
	ld.global.f32 	%f29, [%rd20];
	mul.f32 	%f30, %f28, %f29;
	fma.rn.f32 	%f31, %f25, %f26, %f30;
	add.s32 	%r47, %r87, %r43;
	mad.lo.s32 	%r48, %r89, 192, %r47;
	mul.wide.s32 	%rd21, %r48, 4;
	add.s64 	%rd22, %rd1, %rd21;
	ld.global.f32 	%f32, [%rd22];
	mul.f32 	%f33, %f24, %f32;
	sub.f32 	%f34, %f31, %f33;
	add.f32 	%f35, %f21, 0fBF800000;
	ld.global.f32 	%f36, [%rd18+-147456];
	fma.rn.f32 	%f37, %f35, %f36, %f34;
	ld.global.f32 	%f38, [%rd20+-147456];
	mul.f32 	%f39, %f21, %f38;
	sub.f32 	%f100, %f37, %f39;
$L__BB1_20:
	cvt.u32.u64 	%r79, %rd3;
	mad.lo.s32 	%r80, %r27, 36864, %r79;
	add.s32 	%r81, %r80, 36864;
	mul.wide.s32 	%rd37, %r81, 4;
	add.s64 	%rd38, %rd1, %rd37;
	st.global.f32 	[%rd38], %f100;
$L__BB1_21:
	ret;

}
	// .globl	_Z22propagation_at_cornersPf
.visible .entry _Z22propagation_at_cornersPf(
	.param .u64 .ptr .align 1 _Z22propagation_at_cornersPf_param_0
)
{
	.reg .b32 	%r<3>;
	.reg .b32 	%f<17>;
	.reg .b64 	%rd<7>;

	ld.param.u64 	%rd1, [_Z22propagation_at_cornersPf_param_0];
	cvta.to.global.u64 	%rd2, %rd1;
	mov.u32 	%r1, %tid.x;
	mul.wide.u32 	%rd3, %r1, 4;
	add.s64 	%rd4, %rd2, %rd3;
	ld.global.f32 	%f1, [%rd4+768];
	ld.global.f32 	%f2, [%rd4+4];
	add.f32 	%f3, %f1, %f2;
	mul.f32 	%f4, %f3, 0f3F000000;
	mul.lo.s32 	%r2, %r1, 36864;
	mul.wide.u32 	%rd5, %r2, 4;
	add.s64 	%rd6, %rd2, %rd5;
	st.global.f32 	[%rd6], %f4;
	ld.global.f32 	%f5, [%rd6+760];
	ld.global.f32 	%f6, [%rd6+1532];
	add.f32 	%f7, %f5, %f6;
	mul.f32 	%f8, %f7, 0f3F000000;
	st.global.f32 	[%rd6+764], %f8;
	ld.global.f32 	%f9, [%rd6+145920];
	ld.global.f32 	%f10, [%rd6+146692];
	add.f32 	%f11, %f9, %f10;
	mul.f32 	%f12, %f11, 0f3F000000;
	st.global.f32 	[%rd6+146688], %f12;
	ld.global.f32 	%f13, [%rd6+147448];
	ld.global.f32 	%f14, [%rd6+146684];
	add.f32 	%f15, %f13, %f14;
	mul.f32 	%f16, %f15, 0f3F000000;
	st.global.f32 	[%rd6+147452], %f16;
	ret;

}
	// .globl	_Z14initial_signalPKfPfS1_S1_S1_i
.visible .entry _Z14initial_signalPKfPfS1_S1_S1_i(
	.param .u64 .ptr .align 1 _Z14initial_signalPKfPfS1_S1_S1_i_param_0,
	.param .u64 .ptr .align 1 _Z14initial_signalPKfPfS1_S1_S1_i_param_1,
	.param .u64 .ptr .align 1 _Z14initial_signalPKfPfS1_S1_S1_i_param_2,
	.param .u64 .ptr .align 1 _Z14initial_signalPKfPfS1_S1_S1_i_param_3,
	.param .u64 .ptr .align 1 _Z14initial_signalPKfPfS1_S1_S1_i_param_4,
	.param .u32 _Z14initial_signalPKfPfS1_S1_S1_i_param_5
)
{
	.reg .b32 	%r<10>;
	.reg .b32 	%f<5>;
	.reg .b64 	%rd<20>;

	ld.param.u64 	%rd1, [_Z14initial_signalPKfPfS1_S1_S1_i_param_0];
	ld.param.u64 	%rd2, [_Z14initial_signalPKfPfS1_S1_S1_i_param_1];
	ld.param.u64 	%rd3, [_Z14initial_signalPKfPfS1_S1_S1_i_param_2];
	ld.param.u64 	%rd4, [_Z14initial_signalPKfPfS1_S1_S1_i_param_3];
	ld.param.u64 	%rd5, [_Z14initial_signalPKfPfS1_S1_S1_i_param_4];
	ld.param.u32 	%r1, [_Z14initial_signalPKfPfS1_S1_S1_i_param_5];
	cvta.to.global.u64 	%rd6, %rd5;
	cvta.to.global.u64 	%rd7, %rd3;
	cvta.to.global.u64 	%rd8, %rd4;
	cvta.to.global.u64 	%rd9, %rd2;
	cvta.to.global.u64 	%rd10, %rd1;
	mov.u32 	%r2, %tid.x;
	mov.u32 	%r3, %ctaid.x;
	mul.lo.s32 	%r4, %r3, 36864;
	or.b32  	%r5, %r4, %r2;
	mul.wide.s32 	%rd11, %r5, 4;
	add.s64 	%rd12, %rd10, %rd11;
	ld.global.f32 	%f1, [%rd12+433236];
	mad.lo.s32 	%r6, %r3, 192, %r2;
	mad.lo.s32 	%r7, %r1, 76992, %r6;
	add.s32 	%r8, %r7, 405;
	mul.wide.s32 	%rd13, %r8, 4;
	add.s64 	%rd14, %rd9, %rd13;
	st.global.f32 	[%rd14], %f1;
	ld.global.f32 	%f2, [%rd12+310356];
	add.s64 	%rd15, %rd8, %rd13;
	st.global.f32 	[%rd15], %f2;
	mad.lo.s32 	%r9, %r2, 191, %r5;
	mul.wide.s32 	%rd16, %r9, 4;
	add.s64 	%rd17, %rd10, %rd16;
	ld.global.f32 	%f3, [%rd17+311760];
	add.s64 	%rd18, %rd7, %rd13;
	st.global.f32 	[%rd18], %f3;
	ld.global.f32 	%f4, [%rd17+311120];
	add.s64 	%rd19, %rd6, %rd13;
	st.global.f32 	[%rd19], %f4;
	ret;

}
	// .globl	_Z17difference_signalPKfS0_S0_S0_S0_PfS1_S1_S1_i
.visible .entry _Z17difference_signalPKfS0_S0_S0_S0_PfS1_S1_S1_i(
	.param .u64 .ptr .align 1 _Z17difference_signalPKfS0_S0_S0_S0_PfS1_S1_S1_i_param_0,
	.param .u64 .ptr .align 1 _Z17difference_signalPKfS0_S0_S0_S0_PfS1_S1_S1_i_param_1,
	.param .u64 .ptr .align 1 _Z17difference_signalPKfS0_S0_S0_S0_PfS1_S1_S1_i_param_2,
	.param .u64 .ptr .align 1 _Z17difference_signalPKfS0_S0_S0_S0_PfS1_S1_S1_i_param_3,
	.param .u64 .ptr .align 1 _Z17difference_signalPKfS0_S0_S0_S0_PfS1_S1_S1_i_param_4,
	.param .u64 .ptr .align 1 _Z17difference_signalPKfS0_S0_S0_S0_PfS1_S1_S1_i_param_5,
	.param .u64 .ptr .align 1 _Z17difference_signalPKfS0_S0_S0_S0_PfS1_S1_S1_i_param_6,
	.param .u64 .ptr .align 1 _Z17difference_signalPKfS0_S0_S0_S0_PfS1_S1_S1_i_param_7,
	.param .u64 .ptr .align 1 _Z17difference_signalPKfS0_S0_S0_S0_PfS1_S1_S1_i_param_8,
	.param .u32 _Z17difference_signalPKfS0_S0_S0_S0_PfS1_S1_S1_i_param_9
)
{
	.reg .b32 	%r<10>;
	.reg .b32 	%f<13>;
	.reg .b64 	%rd<33>;

	ld.param.u64 	%rd1, [_Z17difference_signalPKfS0_S0_S0_S0_PfS1_S1_S1_i_param_0];
	ld.param.u64 	%rd2, [_Z17difference_signalPKfS0_S0_S0_S0_PfS1_S1_S1_i_param_1];
	ld.param.u64 	%rd3, [_Z17difference_signalPKfS0_S0_S0_S0_PfS1_S1_S1_i_param_2];
	ld.param.u64 	%rd4, [_Z17difference_signalPKfS0_S0_S0_S0_PfS1_S1_S1_i_param_3];
	ld.param.u64 	%rd5, [_Z17difference_signalPKfS0_S0_S0_S0_PfS1_S1_S1_i_param_4];
	ld.param.u64 	%rd6, [_Z17difference_signalPKfS0_S0_S0_S0_PfS1_S1_S1_i_param_5];
	ld.param.u64 	%rd7, [_Z17difference_signalPKfS0_S0_S0_S0_PfS1_S1_S1_i_param_6];
	ld.param.u64 	%rd8, [_Z17difference_signalPKfS0_S0_S0_S0_PfS1_S1_S1_i_param_7];
	ld.param.u64 	%rd9, [_Z17difference_signalPKfS0_S0_S0_S0_PfS1_S1_S1_i_param_8];
	ld.param.u32 	%r1, [_Z17difference_signalPKfS0_S0_S0_S0_PfS1_S1_S1_i_param_9];
	cvta.to.global.u64 	%rd10, %rd9;
	cvta.to.global.u64 	%rd11, %rd5;
	cvta.to.global.u64 	%rd12, %rd7;
	cvta.to.global.u64 	%rd13, %rd3;
	cvta.to.global.u64 	%rd14, %rd8;
	cvta.to.global.u64 	%rd15, %rd4;
	cvta.to.global.u64 	%rd16, %rd6;
	cvta.to.global.u64 	%rd17, %rd1;
	cvta.to.global.u64 	%rd18, %rd2;
	mov.u32 	%r2, %tid.x;
	mov.u32 	%r3, %ctaid.x;
	mad.lo.s32 	%r4, %r3, 192, %r2;
	add.s32 	%r5, %r4, 405;
	mad.lo.s32 	%r6, %r1, 76992, %r5;
	mul.wide.s32 	%rd19, %r6, 4;
	add.s64 	%rd20, %rd18, %rd19;
	ld.global.f32 	%f1, [%rd20];
	mul.lo.s32 	%r7, %r3, 36864;
	or.b32  	%r8, %r7, %r2;
	mul.wide.s32 	%rd21, %r8, 4;
	add.s64 	%rd22, %rd17, %rd21;
	ld.global.f32 	%f2, [%rd22+433236];
	sub.f32 	%f3, %f1, %f2;
	mul.wide.s32 	%rd23, %r5, 4;
	add.s64 	%rd24, %rd16, %rd23;
	st.global.f32 	[%rd24], %f3;
	add.s64 	%rd25, %rd15, %rd19;
	ld.global.f32 	%f4, [%rd25];
	ld.global.f32 	%f5, [%rd22+310356];
	sub.f32 	%f6, %f4, %f5;
	add.s64 	%rd26, %rd14, %rd23;
	st.global.f32 	[%rd26], %f6;
	add.s64 	%rd27, %rd13, %rd19;
	ld.global.f32 	%f7, [%rd27];
	mad.lo.s32 	%r9, %r2, 191, %r8;
	mul.wide.s32 	%rd28, %r9, 4;
	add.s64 	%rd29, %rd17, %rd28;
	ld.global.f32 	%f8, [%rd29+311760];
	sub.f32 	%f9, %f7, %f8;
	add.s64 	%rd30, %rd12, %rd23;
	st.global.f32 	[%rd30], %f9;
	add.s64 	%rd31, %rd11, %rd19;
	ld.global.f32 	%f10, [%rd31];
	ld.global.f32 	%f11, [%rd29+311120];
	sub.f32 	%f12, %f10, %f11;
	add.s64 	%rd32, %rd10, %rd23;
	st.global.f32 	[%rd32], %f12;
	ret;

}
	// .globl	_Z16backpropagation1PfPKfi
.visible .entry _Z16backpropagation1PfPKfi(
	.param .u64 .ptr .align 1 _Z16backpropagation1PfPKfi_param_0,
	.param .u64 .ptr .align 1 _Z16backpropagation1PfPKfi_param_1,
	.param .u32 _Z16backpropagation1PfPKfi_param_2
)
{
	.reg .pred 	%p<2>;
	.reg .b32 	%r<19>;
	.reg .b32 	%f<32>;
	.reg .b64 	%rd<18>;

	ld.param.u64 	%rd1, [_Z16backpropagation1PfPKfi_param_0];
	ld.param.u64 	%rd2, [_Z16backpropagation1PfPKfi_param_1];
	ld.param.u32 	%r3, [_Z16backpropagation1PfPKfi_param_2];
	mov.u32 	%r4, %tid.x;
	mov.u32 	%r5, %ctaid.x;
	mov.u32 	%r6, %ntid.x;
	mad.lo.s32 	%r1, %r5, %r6, %r4;
	mov.u32 	%r7, %tid.y;
	mov.u32 	%r8, %ctaid.y;
	mov.u32 	%r9, %ntid.y;
	mad.lo.s32 	%r10, %r8, %r9, %r7;
	add.s32 	%r11, %r1, -1;
	add.s32 	%r12, %r10, -1;
	max.u32 	%r13, %r11, %r12;
	setp.gt.u32 	%p1, %r13, 189;
	@%p1 bra 	$L__BB5_2;
	cvta.to.global.u64 	%rd3, %rd2;
	cvta.to.global.u64 	%rd4, %rd1;
	ld.const.f32 	%f1, [dt];
	mul.f32 	%f2, %f1, %f1;
	mul.f32 	%f3, %f2, 0f4A095440;
	mad.lo.s32 	%r14, %r10, 192, %r1;
	add.s32 	%r15, %r14, -192;
	mul.wide.u32 	%rd5, %r15, 4;
	add.s64 	%rd6, %rd3, %rd5;
	ld.global.f32 	%f4, [%rd6];
	add.f32 	%f5, %f4, 0f3F800000;
	mad.lo.s32 	%r16, %r3, 36864, 36864;
	cvt.s64.s32 	%rd7, %r16;
	cvt.u64.u32 	%rd8, %r14;
	add.s64 	%rd9, %rd7, %rd8;
	shl.b64 	%rd10, %rd9, 2;
	add.s64 	%rd11, %rd4, %rd10;
	ld.global.f32 	%f6, [%rd11+-768];
	mul.wide.u32 	%rd12, %r14, 4;
	add.s64 	%rd13, %rd3, %rd12;
	ld.global.f32 	%f7, [%rd13+768];
	add.f32 	%f8, %f7, 0f3F800000;
	ld.global.f32 	%f9, [%rd11+768];
	mul.f32 	%f10, %f8, %f9;
	fma.rn.f32 	%f11, %f5, %f6, %f10;
	add.s32 	%r17, %r14, -1;
	mul.wide.u32 	%rd14, %r17, 4;
	add.s64 	%rd15, %rd3, %rd14;
	ld.global.f32 	%f12, [%rd15];
	add.f32 	%f13, %f12, 0f3F800000;
	add.s32 	%r18, %r16, %r17;
	mul.wide.s32 	%rd16, %r18, 4;
	add.s64 	%rd17, %rd4, %rd16;
	ld.global.f32 	%f14, [%rd17];
	fma.rn.f32 	%f15, %f13, %f14, %f11;
	ld.global.f32 	%f16, [%rd13+4];
	add.f32 	%f17, %f16, 0f3F800000;
	ld.global.f32 	%f18, [%rd11+4];
	fma.rn.f32 	%f19, %f17, %f18, %f15;
	ld.global.f32 	%f20, [%rd13];
	add.f32 	%f21, %f20, 0f3F800000;
	mul.f32 	%f22, %f21, 0fC0800000;
	ld.global.f32 	%f23, [%rd17+4];
	fma.rn.f32 	%f24, %f23, %f22, %f19;
	mul.f32 	%f25, %f3, %f24;
	ld.const.f32 	%f26, [h];
	mul.f32 	%f27, %f26, %f26;
	div.rn.f32 	%f28, %f25, %f27;
	fma.rn.f32 	%f29, %f23, 0f40000000, %f28;
	ld.global.f32 	%f30, [%rd17+147460];
	sub.f32 	%f31, %f29, %f30;
	st.global.f32 	[%rd17+-147452], %f31;
$L__BB5_2:
	ret;

}
	// .globl	_Z16backpropagation2PfPKfS1_S1_S1_i
.visible .entry _Z16backpropagation2PfPKfS1_S1_S1_i(
	.param .u64 .ptr .align 1 _Z16backpropagation2PfPKfS1_S1_S1_i_param_0,
	.param .u64 .ptr .align 1 _Z16backpropagation2PfPKfS1_S1_S1_i_param_1,
	.param .u64 .ptr .align 1 _Z16backpropagation2PfPKfS1_S1_S1_i_param_2,
	.param .u64 .ptr .align 1 _Z16backpropagation2PfPKfS1_S1_S1_i_param_3,
	.param .u64 .ptr .align 1 _Z16backpropagation2PfPKfS1_S1_S1_i_param_4,
	.param .u32 _Z16backpropagation2PfPKfS1_S1_S1_i_param_5
)
{
	.reg .pred 	%p<4>;
	.reg .b32 	%r<13>;
	.reg .b32 	%f<38>;
	.reg .b64 	%rd<40>;

	ld.param.u64 	%rd6, [_Z16backpropagation2PfPKfS1_S1_S1_i_param_0];
	ld.param.u64 	%rd2, [_Z16backpropagation2PfPKfS1_S1_S1_i_param_1];
	ld.param.u64 	%rd3, [_Z16backpropagation2PfPKfS1_S1_S1_i_param_2];
	ld.param.u64 	%rd4, [_Z16backpropagation2PfPKfS1_S1_S1_i_param_3];
	ld.param.u64 	%rd5, [_Z16backpropagation2PfPKfS1_S1_S1_i_param_4];
	ld.param.u32 	%r2, [_Z16backpropagation2PfPKfS1_S1_S1_i_param_5];
	cvta.to.global.u64 	%rd1, %rd6;
	mov.u32 	%r1, %tid.x;
	add.s32 	%r3, %r1, -21;
	setp.gt.u32 	%p1, %r3, 158;
	@%p1 bra 	$L__BB6_2;
	cvta.to.global.u64 	%rd7, %rd2;
	cvta.to.global.u64 	%rd8, %rd4;
	cvta.to.global.u64 	%rd9, %rd3;
	cvta.to.global.u64 	%rd10, %rd5;
	mul.lo.s32 	%r4, %r2, 36864;
	cvt.s64.s32 	%rd11, %r4;
	cvt.u64.u32 	%rd12, %r1;
	or.b64  	%rd13, %rd12, %rd11;
	shl.b64 	%rd14, %rd13, 2;
	add.s64 	%rd15, %rd1, %rd14;
	ld.global.f32 	%f1, [%rd15+137472];
	mad.lo.s32 	%r5, %r2, 192, %r1;
	mul.wide.s32 	%rd16, %r5, 4;
	add.s64 	%rd17, %rd7, %rd16;
	ld.global.f32 	%f2, [%rd17];
	ld.const.f32 	%f3, [h];
	mul.f32 	%f4, %f2, %f3;
	fma.rn.f32 	%f5, %f4, 0f447A0000, %f1;
	st.global.f32 	[%rd15+138240], %f5;
	ld.global.f32 	%f6, [%rd15+16128];
	add.s64 	%rd18, %rd8, %rd16;
	ld.global.f32 	%f7, [%rd18];
	mul.f32 	%f8, %f7, %f3;
	fma.rn.f32 	%f9, %f8, 0f447A0000, %f6;
	st.global.f32 	[%rd15+15360], %f9;
	mul.lo.s32 	%r6, %r1, 192;
	cvt.u64.u32 	%rd19, %r6;
	add.s64 	%rd20, %rd19, %rd11;
	shl.b64 	%rd21, %rd20, 2;
	add.s64 	%rd22, %rd1, %rd21;
	ld.global.f32 	%f10, [%rd22+716];
	add.s64 	%rd23, %rd9, %rd16;
	ld.global.f32 	%f11, [%rd23];
	mul.f32 	%f12, %f11, %f3;
	fma.rn.f32 	%f13, %f12, 0f447A0000, %f10;
	st.global.f32 	[%rd22+720], %f13;
	ld.global.f32 	%f14, [%rd22+84];
	add.s64 	%rd24, %rd10, %rd16;
	ld.global.f32 	%f15, [%rd24];
	mul.f32 	%f16, %f15, %f3;
	fma.rn.f32 	%f17, %f16, 0f447A0000, %f14;
	st.global.f32 	[%rd22+80], %f17;
$L__BB6_2:
	add.s32 	%r7, %r1, -1;
	setp.gt.u32 	%p2, %r7, 189;
	@%p2 bra 	$L__BB6_4;
	mul.lo.s32 	%r9, %r2, 36864;
	cvt.s64.s32 	%rd27, %r9;
	cvt.u64.u32 	%rd28, %r1;
	or.b64  	%rd29, %rd28, %rd27;
	shl.b64 	%rd30, %rd29, 2;
	add.s64 	%rd31, %rd1, %rd30;
	ld.global.f32 	%f34, [%rd31+768];
	or.b32  	%r10, %r9, %r1;
	mul.wide.s32 	%rd32, %r10, 4;
	add.s64 	%rd33, %rd1, %rd32;
	st.global.f32 	[%rd33], %f34;
	ld.global.f32 	%f35, [%rd33+145920];
	st.global.f32 	[%rd33+146688], %f35;
	mul.lo.s32 	%r11, %r1, 192;
	cvt.u64.u32 	%rd34, %r11;
	add.s64 	%rd35, %rd34, %rd27;
	shl.b64 	%rd36, %rd35, 2;
	add.s64 	%rd37, %rd1, %rd36;
	ld.global.f32 	%f36, [%rd37+4];
	mad.lo.s32 	%r12, %r1, 191, %r10;
	mul.wide.s32 	%rd38, %r12, 4;
	add.s64 	%rd39, %rd1, %rd38;
	st.global.f32 	[%rd39], %f36;
	ld.global.f32 	%f37, [%rd39+760];
	st.global.f32 	[%rd39+764], %f37;
	bra.uni 	$L__BB6_6;
$L__BB6_4:
	setp.ne.s32 	%p3, %r1, 0;
	@%p3 bra 	$L__BB6_6;
	mul.lo.s32 	%r8, %r2, 36864;
	mul.wide.s32 	%rd25, %r8, 4;
	add.s64 	%rd26, %rd1, %rd25;
	ld.global.f32 	%f18, [%rd26+4];
	ld.global.f32 	%f19, [%rd26+768];
	add.f32 	%f20, %f18, %f19;
	mul.f32 	%f21, %f20, 0f3F000000;
	st.global.f32 	[%rd26], %f21;
	ld.global.f32 	%f22, [%rd26+760];
	ld.global.f32 	%f23, [%rd26+1532];
	add.f32 	%f24, %f22, %f23;
	mul.f32 	%f25, %f24, 0f3F000000;
	st.global.f32 	[%rd26+764], %f25;
	ld.global.f32 	%f26, [%rd26+146692];
	ld.global.f32 	%f27, [%rd26+145920];
	add.f32 	%f28, %f26, %f27;
	mul.f32 	%f29, %f28, 0f3F000000;
	st.global.f32 	[%rd26+146688], %f29;
	ld.global.f32 	%f30, [%rd26+147448];
	ld.global.f32 	%f31, [%rd26+146684];
	add.f32 	%f32, %f30, %f31;
	mul.f32 	%f33, %f32, 0f3F000000;
	st.global.f32 	[%rd26+147452], %f33;
$L__BB6_6:
	ret;

}
	// .globl	_Z7laplacePKfPf
.visible .entry _Z7laplacePKfPf(
	.param .u64 .ptr .align 1 _Z7laplacePKfPf_param_0,
	.param .u64 .ptr .align 1 _Z7laplacePKfPf_param_1
)
{
	.reg .pred 	%p<9>;
	.reg .b32 	%r<27>;
	.reg .b32 	%f<13>;
	.reg .b64 	%rd<29>;

	ld.param.u64 	%rd1, [_Z7laplacePKfPf_param_0];
	ld.param.u64 	%rd2, [_Z7laplacePKfPf_param_1];
	mov.u32 	%r4, %tid.x;
	mov.u32 	%r5, %ctaid.x;
	mov.u32 	%r6, %ntid.x;
	mad.lo.s32 	%r1, %r5, %r6, %r4;
	mov.u32 	%r7, %tid.y;
	mov.u32 	%r8, %ctaid.y;
	mov.u32 	%r9, %ntid.y;
	mad.lo.s32 	%r10, %r8, %r9, %r7;
	mov.u32 	%r11, %tid.z;
	mov.u32 	%r12, %ctaid.z;
	mov.u32 	%r13, %ntid.z;
	mad.lo.s32 	%r14, %r12, %r13, %r11;
	setp.gt.s32 	%p1, %r1, 191;
	setp.gt.u32 	%p2, %r10, 191;
	setp.gt.u32 	%p3, %r14, 399;
	or.pred  	%p4, %p2, %p3;
	or.pred  	%p5, %p4, %p1;
	@%p5 bra 	$L__BB7_2;
	cvta.to.global.u64 	%rd3, %rd1;
	cvta.to.global.u64 	%rd4, %rd2;
	max.u32 	%r15, %r10, 1;
	setp.lt.u32 	%p6, %r10, 191;
	selp.u32 	%r16, 1, 0, %p6;
	add.s32 	%r17, %r10, %r16;
	setp.gt.s32 	%p7, %r1, 0;
	selp.s32 	%r18, -1, 0, %p7;
	setp.lt.s32 	%p8, %r1, 191;
	selp.u32 	%r19, 1, 0, %p8;
	mad.lo.s32 	%r20, %r15, 192, %r1;
	add.s32 	%r21, %r20, -192;
	mul.lo.s32 	%r22, %r14, 36864;
	cvt.s64.s32 	%rd5, %r21;
	cvt.u64.u32 	%rd6, %r22;
	add.s64 	%rd7, %rd5, %rd6;
	shl.b64 	%rd8, %rd7, 2;
	add.s64 	%rd9, %rd3, %rd8;
	ld.global.f32 	%f1, [%rd9+147456];
	mul.lo.s32 	%r23, %r17, 192;
	cvt.u64.u32 	%rd10, %r23;
	cvt.s64.s32 	%rd11, %r1;
	add.s64 	%rd12, %rd6, %rd11;
	add.s64 	%rd13, %rd12, %rd10;
	shl.b64 	%rd14, %rd13, 2;
	add.s64 	%rd15, %rd3, %rd14;
	ld.global.f32 	%f2, [%rd15+147456];
	add.f32 	%f3, %f1, %f2;
	mad.lo.s32 	%r24, %r10, 192, %r1;
	add.s32 	%r25, %r24, %r18;
	cvt.s64.s32 	%rd16, %r25;
	add.s64 	%rd17, %rd16, %rd6;
	shl.b64 	%rd18, %rd17, 2;
	add.s64 	%rd19, %rd3, %rd18;
	ld.global.f32 	%f4, [%rd19+147456];
	add.f32 	%f5, %f3, %f4;
	add.s32 	%r26, %r24, %r19;
	cvt.s64.s32 	%rd20, %r26;
	add.s64 	%rd21, %rd20, %rd6;
	shl.b64 	%rd22, %rd21, 2;
	add.s64 	%rd23, %rd3, %rd22;
	ld.global.f32 	%f6, [%rd23+147456];
	add.f32 	%f7, %f5, %f6;
	cvt.s64.s32 	%rd24, %r24;
	add.s64 	%rd25, %rd24, %rd6;
	shl.b64 	%rd26, %rd25, 2;
	add.s64 	%rd27, %rd3, %rd26;
	ld.global.f32 	%f8, [%rd27+147456];
	fma.rn.f32 	%f9, %f8, 0fC0800000, %f7;
	ld.const.f32 	%f10, [h];
	mul.f32 	%f11, %f10, %f10;
	div.rn.f32 	%f12, %f9, %f11;
	add.s64 	%rd28, %rd4, %rd26;
	st.global.f32 	[%rd28+147456], %f12;
$L__BB7_2:
	ret;

}
	// .globl	_Z15laplace_cornersPKfPf
.visible .entry _Z15laplace_cornersPKfPf(
	.param .u64 .ptr .align 1 _Z15laplace_cornersPKfPf_param_0,
	.param .u64 .ptr .align 1 _Z15laplace_cornersPKfPf_param_1
)
{
	.reg .pred 	%p<2>;
	.reg .b32 	%r<6>;
	.reg .b32 	%f<17>;
	.reg .b64 	%rd<5>;

	ld.param.u64 	%rd1, [_Z15laplace_cornersPKfPf_param_1];
	mov.u32 	%r2, %tid.x;
	mov.u32 	%r3, %ctaid.x;
	mov.u32 	%r4, %ntid.x;
	mad.lo.s32 	%r1, %r3, %r4, %r2;
	setp.gt.s32 	%p1, %r1, 399;
	@%p1 bra 	$L__BB8_2;
	cvta.to.global.u64 	%rd2, %rd1;
	mul.lo.s32 	%r5, %r1, 36864;
	mul.wide.s32 	%rd3, %r5, 4;
	add.s64 	%rd4, %rd2, %rd3;
	ld.global.f32 	%f1, [%rd4+147460];
	ld.global.f32 	%f2, [%rd4+148224];
	add.f32 	%f3, %f1, %f2;
	mul.f32 	%f4, %f3, 0f3F000000;
	st.global.f32 	[%rd4+147456], %f4;
	ld.global.f32 	%f5, [%rd4+148216];
	ld.global.f32 	%f6, [%rd4+148988];
	add.f32 	%f7, %f5, %f6;
	mul.f32 	%f8, %f7, 0f3F000000;
	st.global.f32 	[%rd4+148220], %f8;
	ld.global.f32 	%f9, [%rd4+294148];
	ld.global.f32 	%f10, [%rd4+293376];
	add.f32 	%f11, %f9, %f10;
	mul.f32 	%f12, %f11, 0f3F000000;
	st.global.f32 	[%rd4+294144], %f12;
	ld.global.f32 	%f13, [%rd4+294904];
	ld.global.f32 	%f14, [%rd4+294140];
	add.f32 	%f15, %f13, %f14;
	mul.f32 	%f16, %f15, 0f3F000000;
	st.global.f32 	[%rd4+294908], %f16;
$L__BB8_2:
	ret;

}
	// .globl	_Z19update_differentialPfPKfS1_S1_
.visible .entry _Z19update_differentialPfPKfS1_S1_(
	.param .u64 .ptr .align 1 _Z19update_differentialPfPKfS1_S1__param_0,
	.param .u64 .ptr .align 1 _Z19update_differentialPfPKfS1_S1__param_1,
	.param .u64 .ptr .align 1 _Z19update_differentialPfPKfS1_S1__param_2,
	.param .u64 .ptr .align 1 _Z19update_differentialPfPKfS1_S1__param_3
)
{
	.reg .pred 	%p<6>;
	.reg .b32 	%r<17>;
	.reg .b32 	%f<8>;
	.reg .b64 	%rd<18>;

	ld.param.u64 	%rd1, [_Z19update_differentialPfPKfS1_S1__param_0];
	ld.param.u64 	%rd2, [_Z19update_differentialPfPKfS1_S1__param_1];
	ld.param.u64 	%rd3, [_Z19update_differentialPfPKfS1_S1__param_2];
	ld.param.u64 	%rd4, [_Z19update_differentialPfPKfS1_S1__param_3];
	mov.u32 	%r4, %tid.x;
	mov.u32 	%r5, %ctaid.x;
	mov.u32 	%r6, %ntid.x;
	mad.lo.s32 	%r1, %r5, %r6, %r4;
	mov.u32 	%r7, %tid.y;
	mov.u32 	%r8, %ctaid.y;
	mov.u32 	%r9, %ntid.y;
	mad.lo.s32 	%r10, %r8, %r9, %r7;
	mov.u32 	%r11, %tid.z;
	mov.u32 	%r12, %ctaid.z;
	mov.u32 	%r13, %ntid.z;
	mad.lo.s32 	%r14, %r12, %r13, %r11;
	setp.gt.s32 	%p1, %r1, 191;
	setp.gt.u32 	%p2, %r10, 191;
	setp.gt.u32 	%p3, %r14, 399;
	or.pred  	%p4, %p2, %p3;
	or.pred  	%p5, %p4, %p1;
	@%p5 bra 	$L__BB9_2;
	cvta.to.global.u64 	%rd5, %rd2;
	cvta.to.global.u64 	%rd6, %rd3;
	cvta.to.global.u64 	%rd7, %rd4;
	cvta.to.global.u64 	%rd8, %rd1;
	mad.lo.s32 	%r15, %r10, 192, %r1;
	cvt.s64.s32 	%rd9, %r15;
	mul.wide.s32 	%rd10, %r15, 4;
	add.s64 	%rd11, %rd8, %rd10;
	mul.lo.s32 	%r16, %r14, 36864;
	cvt.u64.u32 	%rd12, %r16;
	add.s64 	%rd13, %rd12, %rd9;
	shl.b64 	%rd14, %rd13, 2;
	add.s64 	%rd15, %rd5, %rd14;
	ld.global.f32 	%f1, [%rd15+147456];
	add.s64 	%rd16, %rd6, %rd14;
	ld.global.f32 	%f2, [%rd16+147456];
	mul.f32 	%f3, %f1, %f2;
	add.s64 	%rd17, %rd7, %rd10;
	ld.global.f32 	%f4, [%rd17];
	add.f32 	%f5, %f4, 0f3F800000;
	div.rn.f32 	%f6, %f3, %f5;
	atom.global.add.f32 	%f7, [%rd11], %f6;
$L__BB9_2:
	ret;

}
	// .globl	_Z12update_fieldPfPKfS_S1_
.visible .entry _Z12update_fieldPfPKfS_S1_(
	.param .u64 .ptr .align 1 _Z12update_fieldPfPKfS_S1__param_0,
	.param .u64 .ptr .align 1 _Z12update_fieldPfPKfS_S1__param_1,
	.param .u64 .ptr .align 1 _Z12update_fieldPfPKfS_S1__param_2,
	.param .u64 .ptr .align 1 _Z12update_fieldPfPKfS_S1__param_3
)
{
	.reg .pred 	%p<5>;
	.reg .b32 	%r<14>;
	.reg .b32 	%f<7>;
	.reg .b64 	%rd<14>;

	ld.param.u64 	%rd1, [_Z12update_fieldPfPKfS_S1__param_0];
	ld.param.u64 	%rd2, [_Z12update_fieldPfPKfS_S1__param_1];
	ld.param.u64 	%rd3, [_Z12update_fieldPfPKfS_S1__param_2];
	ld.param.u64 	%rd4, [_Z12update_fieldPfPKfS_S1__param_3];
	mov.u32 	%r3, %tid.x;
	mov.u32 	%r4, %ctaid.x;
	mov.u32 	%r5, %ntid.x;
	mad.lo.s32 	%r1, %r4, %r5, %r3;
	mov.u32 	%r6, %tid.y;
	mov.u32 	%r7, %ctaid.y;
	mov.u32 	%r8, %ntid.y;
	mad.lo.s32 	%r9, %r7, %r8, %r6;
	setp.gt.s32 	%p1, %r1, 191;
	setp.gt.u32 	%p2, %r9, 191;
	or.pred  	%p3, %p1, %p2;
	@%p3 bra 	$L__BB10_2;
	cvta.to.global.u64 	%rd5, %rd2;
	cvta.to.global.u64 	%rd6, %rd1;
	cvta.to.global.u64 	%rd7, %rd4;
	cvta.to.global.u64 	%rd8, %rd3;
	mad.lo.s32 	%r10, %r9, 192, %r1;
	add.s32 	%r11, %r1, -21;
	add.s32 	%r12, %r9, -21;
	max.u32 	%r13, %r11, %r12;
	setp.lt.u32 	%p4, %r13, 159;
	selp.f32 	%f1, 0f469C4000, 0f00000000, %p4;
	mul.wide.s32 	%rd9, %r10, 4;
	add.s64 	%rd10, %rd5, %rd9;
	ld.global.f32 	%f2, [%rd10];
	add.s64 	%rd11, %rd6, %rd9;
	ld.global.f32 	%f3, [%rd11];
	fma.rn.f32 	%f4, %f1, %f2, %f3;
	st.global.f32 	[%rd11], %f4;
	add.s64 	%rd12, %rd7, %rd9;
	ld.global.f32 	%f5, [%rd12];
	sub.f32 	%f6, %f4, %f5;
	add.s64 	%rd13, %rd8, %rd9;
	st.global.f32 	[%rd13], %f6;
$L__BB10_2:
	ret;

}


// ===== COMPILED SASS (sm_100) =====

	.target	sm_100

	.elftype	@"ET_EXEC"


//--------------------- .note.nv.tkinfo           --------------------------
	.section	.note.nv.tkinfo,"",@"SHT_NOTE"
	.sectionflags	@"SHF_NOTE_NV_TKINFO"
	.tkinfo
        /*0018*/ 	.word	0x00000002
        /*0030*/ 	.string	""
        /*0030*/ 	.string	"ptxas"
        /*0030*/ 	.string	"Cuda compilation tools, release 13.0, V13.0.88"
        /*0030*/ 	.string	"Build cuda_13.0.r13.0/compiler.36424714_0"
        /*0030*/ 	.string	"-arch sm_100 -m 64 "



//--------------------- .note.nv.cuinfo           --------------------------
	.section	.note.nv.cuinfo,"",@"SHT_NOTE"
	.sectionflags	@"SHF_NOTE_NV_CUINFO"
        /*0018*/ 	.short	0x0002
        /*001a*/ 	.short	0x0064
        /*001c*/ 	.short	0x0082
	.zero		2


//--------------------- .nv.info                  --------------------------
	.section	.nv.info,"",@"SHT_CUDA_INFO"
	.align	4


	//----- nvinfo : EIATTR_REGCOUNT
	.align		4
        /*0000*/ 	.byte	0x04, 0x2f
        /*0002*/ 	.short	(.L_9 - .L_8)
	.align		4
.L_8:
        /*0004*/ 	.word	index@(_Z11field_setupPKfS0_Pf)
        /*0008*/ 	.word	0x0000001e


	//----- nvinfo : EIATTR_FRAME_SIZE
	.align		4
.L_9:
        /*000c*/ 	.byte	0x04, 0x11
        /*000e*/ 	.short	(.L_11 - .L_10)
	.align		4
.L_10:
        /*0010*/ 	.word	index@(_Z11field_setupPKfS0_Pf)
        /*0014*/ 	.word	0x00000000


	//----- nvinfo : EIATTR_REGCOUNT
	.align		4
.L_11:
        /*0018*/ 	.byte	0x04, 0x2f
        /*001a*/ 	.short	(.L_13 - .L_12)
	.align		4
.L_12:
        /*001c*/ 	.word	index@(_Z11propagationiiiiPKfPfi)
        /*0020*/ 	.word	0x00000017


	//----- nvinfo : EIATTR_FRAME_SIZE
	.align		4
.L_13:
        /*0024*/ 	.byte	0x04, 0x11
        /*0026*/ 	.short	(.L_15 - .L_14)
	.align		4
.L_14:
        /*0028*/ 	.word	index@($__internal_4_$__cuda_sm3x_div_rn_noftz_f32_slowpath)
        /*002c*/ 	.word	0x00000000


	//----- nvinfo : EIATTR_FRAME_SIZE
	.align		4
.L_15:
        /*0030*/ 	.byte	0x04, 0x11
        /*0032*/ 	.short	(.L_17 - .L_16)
	.align		4
.L_16:
        /*0034*/ 	.word	index@($__internal_3_$__cuda_sm20_sqrt_rn_f32_slowpath)
        /*0038*/ 	.word	0x00000000


	//----- nvinfo : EIATTR_FRAME_SIZE
	.align		4
.L_17:
        /*003c*/ 	.byte	0x04, 0x11
        /*003e*/ 	.short	(.L_19 - .L_18)
	.align		4
.L_18:
        /*0040*/ 	.word	index@(_Z11propagationiiiiPKfPfi)
        /*0044*/ 	.word	0x00000000


	//----- nvinfo : EIATTR_REGCOUNT
	.align		4
.L_19:
        /*0048*/ 	.byte	0x04, 0x2f
        /*004a*/ 	.short	(.L_21 - .L_20)
	.align		4
.L_20:
        /*004c*/ 	.word	index@(_Z22propagation_at_cornersPf)
        /*0050*/ 	.word	0x00000010


	//----- nvinfo : EIATTR_FRAME_SIZE
	.align		4
.L_21:
        /*0054*/ 	.byte	0x04, 0x11
        /*0056*/ 	.short	(.L_23 - .L_22)
	.align		4
.L_22:
        /*0058*/ 	.word	index@(_Z22propagation_at_cornersPf)
        /*005c*/ 	.word	0x00000000


	//----- nvinfo : EIATTR_REGCOUNT
	.align		4
.L_23:
        /*0060*/ 	.byte	0x04, 0x2f
        /*0062*/ 	.short	(.L_25 - .L_24)
	.align		4
.L_24:
        /*0064*/ 	.word	index@(_Z14initial_signalPKfPfS1_S1_S1_i)
        /*0068*/ 	.word	0x00000016


	//----- nvinfo : EIATTR_FRAME_SIZE
	.align		4
.L_25:
        /*006c*/ 	.byte	0x04, 0x11
        /*006e*/ 	.short	(.L_27 - .L_26)
	.align		4
.L_26:
        /*0070*/ 	.word	index@(_Z14initial_signalPKfPfS1_S1_S1_i)
        /*0074*/ 	.word	0x00000000


	//----- nvinfo : EIATTR_REGCOUNT
	.align		4
.L_27:
        /*0078*/ 	.byte	0x04, 0x2f
        /*007a*/ 	.short	(.L_29 - .L_28)
	.align		4
.L_28:
        /*007c*/ 	.word	index@(_Z17difference_signalPKfS0_S0_S0_S0_PfS1_S1_S1_i)
        /*0080*/ 	.word	0x0000001a


	//----- nvinfo : EIATTR_FRAME_SIZE
	.align		4
.L_29:
        /*0084*/ 	.byte	0x04, 0x11
        /*0086*/ 	.short	(.L_31 - .L_30)
	.align		4
.L_30:
        /*0088*/ 	.word	index@(_Z17difference_signalPKfS0_S0_S0_S0_PfS1_S1_S1_i)
        /*008c*/ 	.word	0x00000000


	//----- nvinfo : EIATTR_REGCOUNT
	.align		4
.L_31:
        /*0090*/ 	.byte	0x04, 0x2f
        /*0092*/ 	.short	(.L_33 - .L_32)
	.align		4
.L_32:
        /*0094*/ 	.word	index@(_Z16backpropagation1PfPKfi)
        /*0098*/ 	.word	0x00000016


	//----- nvinfo : EIATTR_FRAME_SIZE
	.align		4
.L_33:
        /*009c*/ 	.byte	0x04, 0x11
        /*009e*/ 	.short	(.L_35 - .L_34)
	.align		4
.L_34:
        /*00a0*/ 	.word	index@($__internal_2_$__cuda_sm3x_div_rn_noftz_f32_slowpath)
        /*00a4*/ 	.word	0x00000000


	//----- nvinfo : EIATTR_FRAME_SIZE
	.align		4
.L_35:
        /*00a8*/ 	.byte	0x04, 0x11
        /*00aa*/ 	.short	(.L_37 - .L_36)
	.align		4
.L_36:
        /*00ac*/ 	.word	index@(_Z16backpropagation1PfPKfi)
        /*00b0*/ 	.word	0x00000000


	//----- nvinfo : EIATTR_REGCOUNT
	.align		4
.L_37:
        /*00b4*/ 	.byte	0x04, 0x2f
        /*00b6*/ 	.short	(.L_39 - .L_38)
	.align		4
.L_38:
        /*00b8*/ 	.word	index@(_Z16backpropagation2PfPKfS1_S1_S1_i)
        /*00bc*/ 	.word	0x00000014


	//----- nvinfo : EIATTR_FRAME_SIZE
	.align		4
.L_39:
        /*00c0*/ 	.byte	0x04, 0x11
        /*00c2*/ 	.short	(.L_41 - .L_40)
	.align		4
.L_40:
        /*00c4*/ 	.word	index@(_Z16backpropagation2PfPKfS1_S1_S1_i)
        /*00c8*/ 	.word	0x00000000


	//----- nvinfo : EIATTR_REGCOUNT
	.align		4
.L_41:
        /*00cc*/ 	.byte	0x04, 0x2f
        /*00ce*/ 	.short	(.L_43 - .L_42)
	.align		4
.L_42:
        /*00d0*/ 	.word	index@(_Z7laplacePKfPf)
        /*00d4*/ 	.word	0x00000012


	//----- nvinfo : EIATTR_FRAME_SIZE
	.align		4
.L_43:
        /*00d8*/ 	.byte	0x04, 0x11
        /*00da*/ 	.short	(.L_45 - .L_44)
	.align		4
.L_44:
        /*00dc*/ 	.word	index@($__internal_1_$__cuda_sm3x_div_rn_noftz_f32_slowpath)
        /*00e0*/ 	.word	0x00000000


	//----- nvinfo : EIATTR_FRAME_SIZE
	.align		4
.L_45:
        /*00e4*/ 	.byte	0x04, 0x11
        /*00e6*/ 	.short	(.L_47 - .L_46)
	.align		4
.L_46:
        /*00e8*/ 	.word	index@(_Z7laplacePKfPf)
        /*00ec*/ 	.word	0x00000000


	//----- nvinfo : EIATTR_REGCOUNT
	.align		4
.L_47:
        /*00f0*/ 	.byte	0x04, 0x2f
        /*00f2*/ 	.short	(.L_49 - .L_48)
	.align		4
.L_48:
        /*00f4*/ 	.word	index@(_Z15laplace_cornersPKfPf)
        /*00f8*/ 	.word	0x0000000e


	//----- nvinfo : EIATTR_FRAME_SIZE
	.align		4
.L_49:
        /*00fc*/ 	.byte	0x04, 0x11
        /*00fe*/ 	.short	(.L_51 - .L_50)
	.align		4
.L_50:
        /*0100*/ 	.word	index@(_Z15laplace_cornersPKfPf)
        /*0104*/ 	.word	0x00000000


	//----- nvinfo : EIATTR_REGCOUNT
	.align		4
.L_51:
        /*0108*/ 	.byte	0x04, 0x2f
        /*010a*/ 	.short	(.L_53 - .L_52)
	.align		4
.L_52:
        /*010c*/ 	.word	index@(_Z19update_differentialPfPKfS1_S1_)
        /*0110*/ 	.word	0x00000012


	//----- nvinfo : EIATTR_FRAME_SIZE
	.align		4
.L_53:
        /*0114*/ 	.byte	0x04, 0x11
        /*0116*/ 	.short	(.L_55 - .L_54)
	.align		4
.L_54:
        /*0118*/ 	.word	index@($__internal_0_$__cuda_sm3x_div_rn_noftz_f32_slowpath)
        /*011c*/ 	.word	0x00000000


	//----- nvinfo : EIATTR_FRAME_SIZE
	.align		4
.L_55:
        /*0120*/ 	.byte	0x04, 0x11
        /*0122*/ 	.short	(.L_57 - .L_56)
	.align		4
.L_56:
        /*0124*/ 	.word	index@(_Z19update_differentialPfPKfS1_S1_)
        /*0128*/ 	.word	0x00000000


	//----- nvinfo : EIATTR_REGCOUNT
	.align		4
.L_57:
        /*012c*/ 	.byte	0x04, 0x2f
        /*012e*/ 	.short	(.L_59 - .L_58)
	.align		4
.L_58:
        /*0130*/ 	.word	index@(_Z12update_fieldPfPKfS_S1_)
        /*0134*/ 	.word	0x00000010


	//----- nvinfo : EIATTR_FRAME_SIZE
	.align		4
.L_59:
        /*0138*/ 	.byte	0x04, 0x11
        /*013a*/ 	.short	(.L_61 - .L_60)
	.align		4
.L_60:
        /*013c*/ 	.word	index@(_Z12update_fieldPfPKfS_S1_)
        /*0140*/ 	.word	0x00000000


	//----- nvinfo : EIATTR_MIN_STACK_SIZE
	.align		4
.L_61:
        /*0144*/ 	.byte	0x04, 0x12
        /*0146*/ 	.short	(.L_63 - .L_62)
	.align		4
.L_62:
        /*0148*/ 	.word	index@(_Z12update_fieldPfPKfS_S1_)
        /*014c*/ 	.word	0x00000000


	//----- nvinfo : EIATTR_MIN_STACK_SIZE
	.align		4
.L_63:
        /*0150*/ 	.byte	0x04, 0x12
        /*0152*/ 	.short	(.L_65 - .L_64)
	.align		4
.L_64:
        /*0154*/ 	.word	index@(_Z19update_differentialPfPKfS1_S1_)
        /*0158*/ 	.word	0x00000000


	//----- nvinfo : EIATTR_MIN_STACK_SIZE
	.align		4
.L_65:
        /*015c*/ 	.byte	0x04, 0x12
        /*015e*/ 	.short	(.L_67 - .L_66)
	.align		4
.L_66:
        /*0160*/ 	.word	index@(_Z15laplace_cornersPKfPf)
        /*0164*/ 	.word	0x00000000


	//----- nvinfo : EIATTR_MIN_STACK_SIZE
	.align		4
.L_67:
        /*0168*/ 	.byte	0x04, 0x12
        /*016a*/ 	.short	(.L_69 - .L_68)
	.align		4
.L_68:
        /*016c*/ 	.word	index@(_Z7laplacePKfPf)
        /*0170*/ 	.word	0x00000000


	//----- nvinfo : EIATTR_MIN_STACK_SIZE
	.align		4
.L_69:
        /*0174*/ 	.byte	0x04, 0x12
        /*0176*/ 	.short	(.L_71 - .L_70)
	.align		4
.L_70:
        /*0178*/ 	.word	index@(_Z16backpropagation2PfPKfS1_S1_S1_i)
        /*017c*/ 	.word	0x00000000


	//----- nvinfo : EIATTR_MIN_STACK_SIZE
	.align		4
.L_71:
        /*0180*/ 	.byte	0x04, 0x12
        /*0182*/ 	.short	(.L_73 - .L_72)
	.align		4
.L_72:
        /*0184*/ 	.word	index@(_Z16backpropagation1PfPKfi)
        /*0188*/ 	.word	0x00000000


	//----- nvinfo : EIATTR_MIN_STACK_SIZE
	.align		4
.L_73:
        /*018c*/ 	.byte	0x04, 0x12
        /*018e*/ 	.short	(.L_75 - .L_74)
	.align		4
.L_74:
        /*0190*/ 	.word	index@(_Z17difference_signalPKfS0_S0_S0_S0_PfS1_S1_S1_i)
        /*0194*/ 	.word	0x00000000


	//----- nvinfo : EIATTR_MIN_STACK_SIZE
	.align		4
.L_75:
        /*0198*/ 	.byte	0x04, 0x12
        /*019a*/ 	.short	(.L_77 - .L_76)
	.align		4
.L_76:
        /*019c*/ 	.word	index@(_Z14initial_signalPKfPfS1_S1_S1_i)
        /*01a0*/ 	.word	0x00000000


	//----- nvinfo : EIATTR_MIN_STACK_SIZE
	.align		4
.L_77:
        /*01a4*/ 	.byte	0x04, 0x12
        /*01a6*/ 	.short	(.L_79 - .L_78)
	.align		4
.L_78:
        /*01a8*/ 	.word	index@(_Z22propagation_at_cornersPf)
        /*01ac*/ 	.word	0x00000000


	//----- nvinfo : EIATTR_MIN_STACK_SIZE
	.align		4
.L_79:
        /*01b0*/ 	.byte	0x04, 0x12
        /*01b2*/ 	.short	(.L_81 - .L_80)
	.align		4
.L_80:
        /*01b4*/ 	.word	index@(_Z11propagationiiiiPKfPfi)
        /*01b8*/ 	.word	0x00000000


	//----- nvinfo : EIATTR_MIN_STACK_SIZE
	.align		4
.L_81:
        /*01bc*/ 	.byte	0x04, 0x12
        /*01be*/ 	.short	(.L_83 - .L_82)
	.align		4
.L_82:
        /*01c0*/ 	.word	index@(_Z11field_setupPKfS0_Pf)
        /*01c4*/ 	.word	0x00000000
.L_83:


//--------------------- .nv.compat                --------------------------
	.section	.nv.compat,"",@"SHT_CUDA_COMPAT_INFO"
	.align	4
        /*0000*/ 	.byte	0x02, 0x09, 0x00, 0x00, 0x02, 0x02, 0x01, 0x00, 0x02, 0x05, 0x05, 0x00, 0x03, 0x07, 0x01, 0x01
        /*0010*/ 	.byte	0x02, 0x03, 0x00, 0x00, 0x02, 0x06, 0x01, 0x00, 0x04, 0x0b, 0x08, 0x00, 0x01, 0x00, 0x00, 0x00
        /*0020*/ 	.byte	0x00, 0x00, 0x00, 0x00


//--------------------- .nv.info._Z12update_fieldPfPKfS_S1_ --------------------------
	.section	.nv.info._Z12update_fieldPfPKfS_S1_,"",@"SHT_CUDA_INFO"
	.sectionflags	@""
	.align	4


	//----- nvinfo : EIATTR_CUDA_API_VERSION
	.align		4
        /*0000*/ 	.byte	0x04, 0x37
        /*0002*/ 	.short	(.L_85 - .L_84)
.L_84:
        /*0004*/ 	.word	0x00000082


	//----- nvinfo : EIATTR_KPARAM_INFO
	.align		4
.L_85:
        /*0008*/ 	.byte	0x04, 0x17
        /*000a*/ 	.short	(.L_87 - .L_86)
.L_86:
        /*000c*/ 	.word	0x00000000
        /*0010*/ 	.short	0x0003
        /*0012*/ 	.short	0x0018
        /*0014*/ 	.byte	0x00, 0xf5, 0x21, 0x00


	//----- nvinfo : EIATTR_KPARAM_INFO
	.align		4
.L_87:
        /*0018*/ 	.byte	0x04, 0x17
        /*001a*/ 	.short	(.L_89 - .L_88)
.L_88:
        /*001c*/ 	.word	0x00000000
        /*0020*/ 	.short	0x0002
        /*0022*/ 	.short	0x0010
        /*0024*/ 	.byte	0x00, 0xf5, 0x21, 0x00


	//----- nvinfo : EIATTR_KPARAM_INFO
	.align		4
.L_89:
        /*0028*/ 	.byte	0x04, 0x17
        /*002a*/ 	.short	(.L_91 - .L_90)
.L_90:
        /*002c*/ 	.word	0x00000000
        /*0030*/ 	.short	0x0001
        /*0032*/ 	.short	0x0008
        /*0034*/ 	.byte	0x00, 0xf5, 0x21, 0x00


	//----- nvinfo : EIATTR_KPARAM_INFO
	.align		4
.L_91:
        /*0038*/ 	.byte	0x04, 0x17
        /*003a*/ 	.short	(.L_93 - .L_92)
.L_92:
        /*003c*/ 	.word	0x00000000
        /*0040*/ 	.short	0x0000
        /*0042*/ 	.short	0x0000
        /*0044*/ 	.byte	0x00, 0xf5, 0x21, 0x00


	//----- nvinfo : EIATTR_SPARSE_MMA_MASK
	.align		4
.L_93:
        /*0048*/ 	.byte	0x03, 0x50
        /*004a*/ 	.short	0x0000


	//----- nvinfo : EIATTR_MAXREG_COUNT
	.align		4
        /*004c*/ 	.byte	0x03, 0x1b
        /*004e*/ 	.short	0x00ff


	//----- nvinfo : EIATTR_MERCURY_ISA_VERSION
	.align		4
        /*0050*/ 	.byte	0x03, 0x5f
        /*0052*/ 	.short	0x0101


	//----- nvinfo : EIATTR_VRC_CTA_INIT_COUNT
	.align		4
        /*0054*/ 	.byte	0x02, 0x4a
	.zero		1
	.zero		1


	//----- nvinfo : EIATTR_EXIT_INSTR_OFFSETS
	.align		4
        /*0058*/ 	.byte	0x04, 0x1c
        /*005a*/ 	.short	(.L_95 - .L_94)


	//   ....[0]....
.L_94:
        /*005c*/ 	.word	0x000000b0


	//   ....[1]....
        /*0060*/ 	.word	0x00000210


	//----- nvinfo : EIATTR_CBANK_PARAM_SIZE
	.align		4
.L_95:
        /*0064*/ 	.byte	0x03, 0x19
        /*0066*/ 	.short	0x0020


	//----- nvinfo : EIATTR_PARAM_CBANK
	.align		4
        /*0068*/ 	.byte	0x04, 0x0a
        /*006a*/ 	.short	(.L_97 - .L_96)
	.align		4
.L_96:
        /*006c*/ 	.word	index@(.nv.constant0._Z12update_fieldPfPKfS_S1_)
        /*0070*/ 	.short	0x0380
        /*0072*/ 	.short	0x0020


	//----- nvinfo : EIATTR_SW_WAR
	.align		4
.L_97:
        /*0074*/ 	.byte	0x04, 0x36
        /*0076*/ 	.short	(.L_99 - .L_98)
.L_98:
        /*0078*/ 	.word	0x00000008
.L_99:


//--------------------- .nv.info._Z19update_differentialPfPKfS1_S1_ --------------------------
	.section	.nv.info._Z19update_differentialPfPKfS1_S1_,"",@"SHT_CUDA_INFO"
	.sectionflags	@""
	.align	4


	//----- nvinfo : EIATTR_CUDA_API_VERSION
	.align		4
        /*0000*/ 	.byte	0x04, 0x37
        /*0002*/ 	.short	(.L_101 - .L_100)
.L_100:
        /*0004*/ 	.word	0x00000082


	//----- nvinfo : EIATTR_KPARAM_INFO
	.align		4
.L_101:
        /*0008*/ 	.byte	0x04, 0x17
        /*000a*/ 	.short	(.L_103 - .L_102)
.L_102:
        /*000c*/ 	.word	0x00000000
        /*0010*/ 	.short	0x0003
        /*0012*/ 	.short	0x0018
        /*0014*/ 	.byte	0x00, 0xf5, 0x21, 0x00


	//----- nvinfo : EIATTR_KPARAM_INFO
	.align		4
.L_103:
        /*0018*/ 	.byte	0x04, 0x17
        /*001a*/ 	.short	(.L_105 - .L_104)
.L_104:
        /*001c*/ 	.word	0x00000000
        /*0020*/ 	.short	0x0002
        /*0022*/ 	.short	0x0010
        /*0024*/ 	.byte	0x00, 0xf5, 0x21, 0x00


	//----- nvinfo : EIATTR_KPARAM_INFO
	.align		4
.L_105:
        /*0028*/ 	.byte	0x04, 0x17
        /*002a*/ 	.short	(.L_107 - .L_106)
.L_106:
        /*002c*/ 	.word	0x00000000
        /*0030*/ 	.short	0x0001
        /*0032*/ 	.short	0x0008
        /*0034*/ 	.byte	0x00, 0xf5, 0x21, 0x00


	//----- nvinfo : EIATTR_KPARAM_INFO
	.align		4
.L_107:
        /*0038*/ 	.byte	0x04, 0x17
        /*003a*/ 	.short	(.L_109 - .L_108)
.L_108:
        /*003c*/ 	.word	0x00000000
        /*0040*/ 	.short	0x0000
        /*0042*/ 	.short	0x0000
        /*0044*/ 	.byte	0x00, 0xf5, 0x21, 0x00


	//----- nvinfo : EIATTR_SPARSE_MMA_MASK
	.align		4
.L_109:
        /*0048*/ 	.byte	0x03, 0x50
        /*004a*/ 	.short	0x0000


	//----- nvinfo : EIATTR_MAXREG_COUNT
	.align		4
        /*004c*/ 	.byte	0x03, 0x1b
        /*004e*/ 	.short	0x00ff


	//----- nvinfo : EIATTR_MERCURY_ISA_VERSION
	.align		4
        /*0050*/ 	.byte	0x03, 0x5f
        /*0052*/ 	.short	0x0101


	//----- nvinfo : EIATTR_VRC_CTA_INIT_COUNT
	.align		4
        /*0054*/ 	.byte	0x02, 0x4a
	.zero		1
	.zero		1


	//----- nvinfo : EIATTR_EXIT_INSTR_OFFSETS
	.align		4
        /*0058*/ 	.byte	0x04, 0x1c
        /*005a*/ 	.short	(.L_111 - .L_110)


	//   ....[0]....
.L_110:
        /*005c*/ 	.word	0x00000100


	//   ....[1]....
        /*0060*/ 	.word	0x00000350


	//----- nvinfo : EIATTR_CRS_STACK_SIZE
	.align		4
.L_111:
        /*0064*/ 	.byte	0x04, 0x1e
        /*0066*/ 	.short	(.L_113 - .L_112)
.L_112:
        /*0068*/ 	.word	0x00000000


	//----- nvinfo : EIATTR_CBANK_PARAM_SIZE
	.align		4
.L_113:
        /*006c*/ 	.byte	0x03, 0x19
        /*006e*/ 	.short	0x0020


	//----- nvinfo : EIATTR_PARAM_CBANK
	.align		4
        /*0070*/ 	.byte	0x04, 0x0a
        /*0072*/ 	.short	(.L_115 - .L_114)
	.align		4
.L_114:
        /*0074*/ 	.word	index@(.nv.constant0._Z19update_differentialPfPKfS1_S1_)
        /*0078*/ 	.short	0x0380
        /*007a*/ 	.short	0x0020


	//----- nvinfo : EIATTR_SW_WAR
	.align		4
.L_115:
        /*007c*/ 	.byte	0x04, 0x36
        /*007e*/ 	.short	(.L_117 - .L_116)
.L_116:
        /*0080*/ 	.word	0x00000008
.L_117:


//--------------------- .nv.info._Z15laplace_cornersPKfPf --------------------------
	.section	.nv.info._Z15laplace_cornersPKfPf,"",@"SHT_CUDA_INFO"
	.sectionflags	@""
	.align	4


	//----- nvinfo : EIATTR_CUDA_API_VERSION
	.align		4
        /*0000*/ 	.byte	0x04, 0x37
        /*0002*/ 	.short	(.L_119 - .L_118)
.L_118:
        /*0004*/ 	.word	0x00000082


	//----- nvinfo : EIATTR_KPARAM_INFO
	.align		4
.L_119:
        /*0008*/ 	.byte	0x04, 0x17
        /*000a*/ 	.short	(.L_121 - .L_120)
.L_120:
        /*000c*/ 	.word	0x00000000
        /*0010*/ 	.short	0x0001
        /*0012*/ 	.short	0x0008
        /*0014*/ 	.byte	0x00, 0xf5, 0x21, 0x00


	//----- nvinfo : EIATTR_KPARAM_INFO
	.align		4
.L_121:
        /*0018*/ 	.byte	0x04, 0x17
        /*001a*/ 	.short	(.L_123 - .L_122)
.L_122:
        /*001c*/ 	.word	0x00000000
        /*0020*/ 	.short	0x0000
        /*0022*/ 	.short	0x0000
        /*0024*/ 	.byte	0x00, 0xf5, 0x21, 0x00


	//----- nvinfo : EIATTR_SPARSE_MMA_MASK
	.align		4
.L_123:
        /*0028*/ 	.byte	0x03, 0x50
        /*002a*/ 	.short	0x0000


	//----- nvinfo : EIATTR_MAXREG_COUNT
	.align		4
        /*002c*/ 	.byte	0x03, 0x1b
        /*002e*/ 	.short	0x00ff


	//----- nvinfo : EIATTR_MERCURY_ISA_VERSION
	.align		4
        /*0030*/ 	.byte	0x03, 0x5f
        /*0032*/ 	.short	0x0101


	//----- nvinfo : EIATTR_VRC_CTA_INIT_COUNT
	.align		4
        /*0034*/ 	.byte	0x02, 0x4a
	.zero		1
	.zero		1


	//----- nvinfo : EIATTR_EXIT_INSTR_OFFSETS
	.align		4
        /*0038*/ 	.byte	0x04, 0x1c
        /*003a*/ 	.short	(.L_125 - .L_124)


	//   ....[0]....
.L_124:
        /*003c*/ 	.word	0x00000060


	//   ....[1]....
        /*0040*/ 	.word	0x000001f0


	//----- nvinfo : EIATTR_CBANK_PARAM_SIZE
	.align		4
.L_125:
        /*0044*/ 	.byte	0x03, 0x19
        /*0046*/ 	.short	0x0010


	//----- nvinfo : EIATTR_PARAM_CBANK
	.align		4
        /*0048*/ 	.byte	0x04, 0x0a
        /*004a*/ 	.short	(.L_127 - .L_126)
	.align		4
.L_126:
        /*004c*/ 	.word	index@(.nv.constant0._Z15laplace_cornersPKfPf)
        /*0050*/ 	.short	0x0380
        /*0052*/ 	.short	0x0010


	//----- nvinfo : EIATTR_SW_WAR
	.align		4
.L_127:
        /*0054*/ 	.byte	0x04, 0x36
        /*0056*/ 	.short	(.L_129 - .L_128)
.L_128:
        /*0058*/ 	.word	0x00000008
.L_129:


//--------------------- .nv.info._Z7laplacePKfPf  --------------------------
	.section	.nv.info._Z7laplacePKfPf,"",@"SHT_CUDA_INFO"
	.sectionflags	@""
	.align	4


	//----- nvinfo : EIATTR_CUDA_API_VERSION
	.align		4
        /*0000*/ 	.byte	0x04, 0x37
        /*0002*/ 	.short	(.L_131 - .L_130)
.L_130:
        /*0004*/ 	.word	0x00000082


	//----- nvinfo : EIATTR_KPARAM_INFO
	.align		4
.L_131:
        /*0008*/ 	.byte	0x04, 0x17
        /*000a*/ 	.short	(.L_133 - .L_132)
.L_132:
        /*000c*/ 	.word	0x00000000
        /*0010*/ 	.short	0x0001
        /*0012*/ 	.short	0x0008
        /*0014*/ 	.byte	0x00, 0xf5, 0x21, 0x00


	//----- nvinfo : EIATTR_KPARAM_INFO
	.align		4
.L_133:
        /*0018*/ 	.byte	0x04, 0x17
        /*001a*/ 	.short	(.L_135 - .L_134)
.L_134:
        /*001c*/ 	.word	0x00000000
        /*0020*/ 	.short	0x0000
        /*0022*/ 	.short	0x0000
        /*0024*/ 	.byte	0x00, 0xf5, 0x21, 0x00


	//----- nvinfo : EIATTR_SPARSE_MMA_MASK
	.align		4
.L_135:
        /*0028*/ 	.byte	0x03, 0x50
        /*002a*/ 	.short	0x0000


	//----- nvinfo : EIATTR_MAXREG_COUNT
	.align		4
        /*002c*/ 	.byte	0x03, 0x1b
        /*002e*/ 	.short	0x00ff


	//----- nvinfo : EIATTR_MERCURY_ISA_VERSION
	.align		4
        /*0030*/ 	.byte	0x03, 0x5f
        /*0032*/ 	.short	0x0101


	//----- nvinfo : EIATTR_VRC_CTA_INIT_COUNT
	.align		4
        /*0034*/ 	.byte	0x02, 0x4a
	.zero		1
	.zero		1


	//----- nvinfo : EIATTR_EXIT_INSTR_OFFSETS
	.align		4
        /*0038*/ 	.byte	0x04, 0x1c
        /*003a*/ 	.short	(.L_137 - .L_136)


	//   ....[0]....
.L_136:
        /*003c*/ 	.word	0x00000100


	//   ....[1]....
        /*0040*/ 	.word	0x00000550


	//----- nvinfo : EIATTR_CRS_STACK_SIZE
	.align		4
.L_137:
        /*0044*/ 	.byte	0x04, 0x1e
        /*0046*/ 	.short	(.L_139 - .L_138)
.L_138:
        /*0048*/ 	.word	0x00000000


	//----- nvinfo : EIATTR_CBANK_PARAM_SIZE
	.align		4
.L_139:
        /*004c*/ 	.byte	0x03, 0x19
        /*004e*/ 	.short	0x0010


	//----- nvinfo : EIATTR_PARAM_CBANK
	.align		4
        /*0050*/ 	.byte	0x04, 0x0a
        /*0052*/ 	.short	(.L_141 - .L_140)
	.align		4
.L_140:
        /*0054*/ 	.word	index@(.nv.constant0._Z7laplacePKfPf)
        /*0058*/ 	.short	0x0380
        /*005a*/ 	.short	0x0010


	//----- nvinfo : EIATTR_SW_WAR
	.align		4
.L_141:
        /*005c*/ 	.byte	0x04, 0x36
        /*005e*/ 	.short	(.L_143 - .L_142)
.L_142:
        /*0060*/ 	.word	0x00000008
.L_143:


//--------------------- .nv.info._Z16backpropagation2PfPKfS1_S1_S1_i --------------------------
	.section	.nv.info._Z16backpropagation2PfPKfS1_S1_S1_i,"",@"SHT_CUDA_INFO"
	.sectionflags	@""
	.align	4


	//----- nvinfo : EIATTR_CUDA_API_VERSION
	.align		4
        /*0000*/ 	.byte	0x04, 0x37
        /*0002*/ 	.short	(.L_145 - .L_144)
.L_144:
        /*0004*/ 	.word	0x00000082


	//----- nvinfo : EIATTR_KPARAM_INFO
	.align		4
.L_145:
        /*0008*/ 	.byte	0x04, 0x17
        /*000a*/ 	.short	(.L_147 - .L_146)
.L_146:
        /*000c*/ 	.word	0x00000000
        /*0010*/ 	.short	0x0005
        /*0012*/ 	.short	0x0028
        /*0014*/ 	.byte	0x00, 0xf0, 0x11, 0x00


	//----- nvinfo : EIATTR_KPARAM_INFO
	.align		4
.L_147:
        /*0018*/ 	.byte	0x04, 0x17
        /*001a*/ 	.short	(.L_149 - .L_148)
.L_148:
        /*001c*/ 	.word	0x00000000
        /*0020*/ 	.short	0x0004
        /*0022*/ 	.short	0x0020
        /*0024*/ 	.byte	0x00, 0xf5, 0x21, 0x00


	//----- nvinfo : EIATTR_KPARAM_INFO
	.align		4
.L_149:
        /*0028*/ 	.byte	0x04, 0x17
        /*002a*/ 	.short	(.L_151 - .L_150)
.L_150:
        /*002c*/ 	.word	0x00000000
        /*0030*/ 	.short	0x0003
        /*0032*/ 	.short	0x0018
        /*0034*/ 	.byte	0x00, 0xf5, 0x21, 0x00


	//----- nvinfo : EIATTR_KPARAM_INFO
	.align		4
.L_151:
        /*0038*/ 	.byte	0x04, 0x17
        /*003a*/ 	.short	(.L_153 - .L_152)
.L_152:
        /*003c*/ 	.word	0x00000000
        /*0040*/ 	.short	0x0002
        /*0042*/ 	.short	0x0010
        /*0044*/ 	.byte	0x00, 0xf5, 0x21, 0x00


	//----- nvinfo : EIATTR_KPARAM_INFO
	.align		4
.L_153:
        /*0048*/ 	.byte	0x04, 0x17
        /*004a*/ 	.short	(.L_155 - .L_154)
.L_154:
        /*004c*/ 	.word	0x00000000
        /*0050*/ 	.short	0x0001
        /*0052*/ 	.short	0x0008
        /*0054*/ 	.byte	0x00, 0xf5, 0x21, 0x00


	//----- nvinfo : EIATTR_KPARAM_INFO
	.align		4
.L_155:
        /*0058*/ 	.byte	0x04, 0x17
        /*005a*/ 	.short	(.L_157 - .L_156)
.L_156:
        /*005c*/ 	.word	0x00000000
        /*0060*/ 	.short	0x0000
        /*0062*/ 	.short	0x0000
        /*0064*/ 	.byte	0x00, 0xf5, 0x21, 0x00


	//----- nvinfo : EIATTR_SPARSE_MMA_MASK
	.align		4
.L_157:
        /*0068*/ 	.byte	0x03, 0x50
        /*006a*/ 	.short	0x0000


	//----- nvinfo : EIATTR_MAXREG_COUNT
	.align		4
        /*006c*/ 	.byte	0x03, 0x1b
        /*006e*/ 	.short	0x00ff


	//----- nvinfo : EIATTR_MERCURY_ISA_VERSION
	.align		4
        /*0070*/ 	.byte	0x03, 0x5f
        /*0072*/ 	.short	0x0101


	//----- nvinfo : EIATTR_VRC_CTA_INIT_COUNT
	.align		4
        /*0074*/ 	.byte	0x02, 0x4a
	.zero		1
	.zero		1


	//----- nvinfo : EIATTR_EXIT_INSTR_OFFSETS
	.align		4
        /*0078*/ 	.byte	0x04, 0x1c
        /*007a*/ 	.short	(.L_159 - .L_158)


	//   ....[0]....
.L_158:
        /*007c*/ 	.word	0x000004c0


	//   ....[1]....
        /*0080*/ 	.word	0x000004e0


	//   ....[2]....
        /*0084*/ 	.word	0x00000650


	//----- nvinfo : EIATTR_CRS_STACK_SIZE
	.align		4
.L_159:
        /*0088*/ 	.byte	0x04, 0x1e
        /*008a*/ 	.short	(.L_161 - .L_160)
.L_160:
        /*008c*/ 	.word	0x00000000


	//----- nvinfo : EIATTR_CBANK_PARAM_SIZE
	.align		4
.L_161:
        /*0090*/ 	.byte	0x03, 0x19
        /*0092*/ 	.short	0x002c


	//----- nvinfo : EIATTR_PARAM_CBANK
	.align		4
        /*0094*/ 	.byte	0x04, 0x0a
        /*0096*/ 	.short	(.L_163 - .L_162)
	.align		4
.L_162:
        /*0098*/ 	.word	index@(.nv.constant0._Z16backpropagation2PfPKfS1_S1_S1_i)
        /*009c*/ 	.short	0x0380
        /*009e*/ 	.short	0x002c


	//----- nvinfo : EIATTR_SW_WAR
	.align		4
.L_163:
        /*00a0*/ 	.byte	0x04, 0x36
        /*00a2*/ 	.short	(.L_165 - .L_164)
.L_164:
        /*00a4*/ 	.word	0x00000008
.L_165:


//--------------------- .nv.info._Z16backpropagation1PfPKfi --------------------------
	.section	.nv.info._Z16backpropagation1PfPKfi,"",@"SHT_CUDA_INFO"
	.sectionflags	@""
	.align	4


	//----- nvinfo : EIATTR_CUDA_API_VERSION
	.align		4
        /*0000*/ 	.byte	0x04, 0x37
        /*0002*/ 	.short	(.L_167 - .L_166)
.L_166:
        /*0004*/ 	.word	0x00000082


	//----- nvinfo : EIATTR_KPARAM_INFO
	.align		4
.L_167:
        /*0008*/ 	.byte	0x04, 0x17
        /*000a*/ 	.short	(.L_169 - .L_168)
.L_168:
        /*000c*/ 	.word	0x00000000
        /*0010*/ 	.short	0x0002
        /*0012*/ 	.short	0x0010
        /*0014*/ 	.byte	0x00, 0xf0, 0x11, 0x00


	//----- nvinfo : EIATTR_KPARAM_INFO
	.align		4
.L_169:
        /*0018*/ 	.byte	0x04, 0x17
        /*001a*/ 	.short	(.L_171 - .L_170)
.L_170:
        /*001c*/ 	.word	0x00000000
        /*0020*/ 	.short	0x0001
        /*0022*/ 	.short	0x0008
        /*0024*/ 	.byte	0x00, 0xf5, 0x21, 0x00


	//----- nvinfo : EIATTR_KPARAM_INFO
	.align		4
.L_171:
        /*0028*/ 	.byte	0x04, 0x17
        /*002a*/ 	.short	(.L_173 - .L_172)
.L_172:
        /*002c*/ 	.word	0x00000000
        /*0030*/ 	.short	0x0000
        /*0032*/ 	.short	0x0000
        /*0034*/ 	.byte	0x00, 0xf5, 0x21, 0x00


	//----- nvinfo : EIATTR_SPARSE_MMA_MASK
	.align		4
.L_173:
        /*0038*/ 	.byte	0x03, 0x50
        /*003a*/ 	.short	0x0000


	//----- nvinfo : EIATTR_MAXREG_COUNT
	.align		4
        /*003c*/ 	.byte	0x03, 0x1b
        /*003e*/ 	.short	0x00ff


	//----- nvinfo : EIATTR_MERCURY_ISA_VERSION
	.align		4
        /*0040*/ 	.byte	0x03, 0x5f
        /*0042*/ 	.short	0x0101


	//----- nvinfo : EIATTR_VRC_CTA_INIT_COUNT
	.align		4
        /*0044*/ 	.byte	0x02, 0x4a
	.zero		1
	.zero		1


	//----- nvinfo : EIATTR_EXIT_INSTR_OFFSETS
	.align		4
        /*0048*/ 	.byte	0x04, 0x1c
        /*004a*/ 	.short	(.L_175 - .L_174)


	//   ....[0]....
.L_174:
        /*004c*/ 	.word	0x000000c0


	//   ....[1]....
        /*0050*/ 	.word	0x000004b0


	//----- nvinfo : EIATTR_CRS_STACK_SIZE
	.align		4
.L_175:
        /*0054*/ 	.byte	0x04, 0x1e
        /*0056*/ 	.short	(.L_177 - .L_176)
.L_176:
        /*0058*/ 	.word	0x00000000


	//----- nvinfo : EIATTR_CBANK_PARAM_SIZE
	.align		4
.L_177:
        /*005c*/ 	.byte	0x03, 0x19
        /*005e*/ 	.short	0x0014


	//----- nvinfo : EIATTR_PARAM_CBANK
	.align		4
        /*0060*/ 	.byte	0x04, 0x0a
        /*0062*/ 	.short	(.L_179 - .L_178)
	.align		4
.L_178:
        /*0064*/ 	.word	index@(.nv.constant0._Z16backpropagation1PfPKfi)
        /*0068*/ 	.short	0x0380
        /*006a*/ 	.short	0x0014


	//----- nvinfo : EIATTR_SW_WAR
	.align		4
.L_179:
        /*006c*/ 	.byte	0x04, 0x36
        /*006e*/ 	.short	(.L_181 - .L_180)
.L_180:
        /*0070*/ 	.word	0x00000008
.L_181:


//--------------------- .nv.info._Z17difference_signalPKfS0_S0_S0_S0_PfS1_S1_S1_i --------------------------
	.section	.nv.info._Z17difference_signalPKfS0_S0_S0_S0_PfS1_S1_S1_i,"",@"SHT_CUDA_INFO"
	.sectionflags	@""
	.align	4


	//----- nvinfo : EIATTR_CUDA_API_VERSION
	.align		4
        /*0000*/ 	.byte	0x04, 0x37
        /*0002*/ 	.short	(.L_183 - .L_182)
.L_182:
        /*0004*/ 	.word	0x00000082


	//----- nvinfo : EIATTR_KPARAM_INFO
	.align		4
.L_183:
        /*0008*/ 	.byte	0x04, 0x17
        /*000a*/ 	.short	(.L_185 - .L_184)
.L_184:
        /*000c*/ 	.word	0x00000000
        /*0010*/ 	.short	0x0009
        /*0012*/ 	.short	0x0048
        /*0014*/ 	.byte	0x00, 0xf0, 0x11, 0x00


	//----- nvinfo : EIATTR_KPARAM_INFO
	.align		4
.L_185:
        /*0018*/ 	.byte	0x04, 0x17
        /*001a*/ 	.short	(.L_187 - .L_186)
.L_186:
        /*001c*/ 	.word	0x00000000
        /*0020*/ 	.short	0x0008
        /*0022*/ 	.short	0x0040
        /*0024*/ 	.byte	0x00, 0xf5, 0x21, 0x00


	//----- nvinfo : EIATTR_KPARAM_INFO
	.align		4
.L_187:
        /*0028*/ 	.byte	0x04, 0x17
        /*002a*/ 	.short	(.L_189 - .L_188)
.L_188:
        /*002c*/ 	.word	0x00000000
        /*0030*/ 	.short	0x0007
        /*0032*/ 	.short	0x0038
        /*0034*/ 	.byte	0x00, 0xf5, 0x21, 0x00


	//----- nvinfo : EIATTR_KPARAM_INFO
	.align		4
.L_189:
        /*0038*/ 	.byte	0x04, 0x17
        /*003a*/ 	.short	(.L_191 - .L_190)
.L_190:
        /*003c*/ 	.word	0x00000000
        /*0040*/ 	.short	0x0006
        /*0042*/ 	.short	0x0030
        /*0044*/ 	.byte	0x00, 0xf5, 0x21, 0x00


	//----- nvinfo : EIATTR_KPARAM_INFO
	.align		4
.L_191:
        /*0048*/ 	.byte	0x04, 0x17
        /*004a*/ 	.short	(.L_193 - .L_192)
.L_192:
        /*004c*/ 	.word	0x00000000
        /*0050*/ 	.short	0x0005
        /*0052*/ 	.short	0x0028
        /*0054*/ 	.byte	0x00, 0xf5, 0x21, 0x00


	//----- nvinfo : EIATTR_KPARAM_INFO
	.align		4
.L_193:
        /*0058*/ 	.byte	0x04, 0x17
        /*005a*/ 	.short	(.L_195 - .L_194)
.L_194:
        /*005c*/ 	.word	0x00000000
        /*0060*/ 	.short	0x0004
        /*0062*/ 	.short	0x0020
        /*0064*/ 	.byte	0x00, 0xf5, 0x21, 0x00


	//----- nvinfo : EIATTR_KPARAM_INFO
	.align		4
.L_195:
        /*0068*/ 	.byte	0x04, 0x17
        /*006a*/ 	.short	(.L_197 - .L_196)
.L_196:
        /*006c*/ 	.word	0x00000000
        /*0070*/ 	.short	0x0003
        /*0072*/ 	.short	0x0018
        /*0074*/ 	.byte	0x00, 0xf5, 0x21, 0x00


	//----- nvinfo : EIATTR_KPARAM_INFO
	.align		4
.L_197:
        /*0078*/ 	.byte	0x04, 0x17
        /*007a*/ 	.short	(.L_199 - .L_198)
.L_198:
        /*007c*/ 	.word	0x00000000
        /*0080*/ 	.short	0x0002
        /*0082*/ 	.short	0x0010
        /*0084*/ 	.byte	0x00, 0xf5, 0x21, 0x00


	//----- nvinfo : EIATTR_KPARAM_INFO
	.align		4
.L_199:
        /*0088*/ 	.byte	0x04, 0x17
        /*008a*/ 	.short	(.L_201 - .L_200)
.L_200:
        /*008c*/ 	.word	0x00000000
        /*0090*/ 	.short	0x0001
        /*0092*/ 	.short	0x0008
        /*0094*/ 	.byte	0x00, 0xf5, 0x21, 0x00


	//----- nvinfo : EIATTR_KPARAM_INFO
	.align		4
.L_201:
        /*0098*/ 	.byte	0x04, 0x17
        /*009a*/ 	.short	(.L_203 - .L_202)
.L_202:
        /*009c*/ 	.word	0x00000000
        /*00a0*/ 	.short	0x0000
        /*00a2*/ 	.short	0x0000
        /*00a4*/ 	.byte	0x00, 0xf5, 0x21, 0x00


	//----- nvinfo : EIATTR_SPARSE_MMA_MASK
	.align		4
.L_203:
        /*00a8*/ 	.byte	0x03, 0x50
        /*00aa*/ 	.short	0x0000


	//----- nvinfo : EIATTR_MAXREG_COUNT
	.align		4
        /*00ac*/ 	.byte	0x03, 0x1b
        /*00ae*/ 	.short	0x00ff


	//----- nvinfo : EIATTR_MERCURY_ISA_VERSION
	.align		4
        /*00b0*/ 	.byte	0x03, 0x5f
        /*00b2*/ 	.short	0x0101


	//----- nvinfo : EIATTR_VRC_CTA_INIT_COUNT
	.align		4
        /*00b4*/ 	.byte	0x02, 0x4a
	.zero		1
	.zero		1


	//----- nvinfo : EIATTR_EXIT_INSTR_OFFSETS
	.align		4
        /*00b8*/ 	.byte	0x04, 0x1c
        /*00ba*/ 	.short	(.L_205 - .L_204)


	//   ....[0]....
.L_204:
        /*00bc*/ 	.word	0x000002e0


	//----- nvinfo : EIATTR_CBANK_PARAM_SIZE
	.align		4
.L_205:
        /*00c0*/ 	.byte	0x03, 0x19
        /*00c2*/ 	.short	0x004c


	//----- nvinfo : EIATTR_PARAM_CBANK
	.align		4
        /*00c4*/ 	.byte	0x04, 0x0a
        /*00c6*/ 	.short	(.L_207 - .L_206)
	.align		4
.L_206:
        /*00c8*/ 	.word	index@(.nv.constant0._Z17difference_signalPKfS0_S0_S0_S0_PfS1_S1_S1_i)
        /*00cc*/ 	.short	0x0380
        /*00ce*/ 	.short	0x004c


	//----- nvinfo : EIATTR_SW_WAR
	.align		4
.L_207:
        /*00d0*/ 	.byte	0x04, 0x36
        /*00d2*/ 	.short	(.L_209 - .L_208)
.L_208:
        /*00d4*/ 	.word	0x00000008
.L_209:


//--------------------- .nv.info._Z14initial_signalPKfPfS1_S1_S1_i --------------------------
	.section	.nv.info._Z14initial_signalPKfPfS1_S1_S1_i,"",@"SHT_CUDA_INFO"
	.sectionflags	@""
	.align	4


	//----- nvinfo : EIATTR_CUDA_API_VERSION
	.align		4
        /*0000*/ 	.byte	0x04, 0x37
        /*0002*/ 	.short	(.L_211 - .L_210)
.L_210:
        /*0004*/ 	.word	0x00000082


	//----- nvinfo : EIATTR_KPARAM_INFO
	.align		4
.L_211:
        /*0008*/ 	.byte	0x04, 0x17
        /*000a*/ 	.short	(.L_213 - .L_212)
.L_212:
        /*000c*/ 	.word	0x00000000
        /*0010*/ 	.short	0x0005
        /*0012*/ 	.short	0x0028
        /*0014*/ 	.byte	0x00, 0xf0, 0x11, 0x00


	//----- nvinfo : EIATTR_KPARAM_INFO
	.align		4
.L_213:
        /*0018*/ 	.byte	0x04, 0x17
        /*001a*/ 	.short	(.L_215 - .L_214)
.L_214:
        /*001c*/ 	.word	0x00000000
        /*0020*/ 	.short	0x0004
        /*0022*/ 	.short	0x0020
        /*0024*/ 	.byte	0x00, 0xf5, 0x21, 0x00


	//----- nvinfo : EIATTR_KPARAM_INFO
	.align		4
.L_215:
        /*0028*/ 	.byte	0x04, 0x17
        /*002a*/ 	.short	(.L_217 - .L_216)
.L_216:
        /*002c*/ 	.word	0x00000000
        /*0030*/ 	.short	0x0003
        /*0032*/ 	.short	0x0018
        /*0034*/ 	.byte	0x00, 0xf5, 0x21, 0x00


	//----- nvinfo : EIATTR_KPARAM_INFO
	.align		4
.L_217:
        /*0038*/ 	.byte	0x04, 0x17
        /*003a*/ 	.short	(.L_219 - .L_218)
.L_218:
        /*003c*/ 	.word	0x00000000
        /*0040*/ 	.short	0x0002
        /*0042*/ 	.short	0x0010
        /*0044*/ 	.byte	0x00, 0xf5, 0x21, 0x00


	//----- nvinfo : EIATTR_KPARAM_INFO
	.align		4
.L_219:
        /*0048*/ 	.byte	0x04, 0x17
        /*004a*/ 	.short	(.L_221 - .L_220)
.L_220:
        /*004c*/ 	.word	0x00000000
        /*0050*/ 	.short	0x0001
        /*0052*/ 	.short	0x0008
        /*0054*/ 	.byte	0x00, 0xf5, 0x21, 0x00


	//----- nvinfo : EIATTR_KPARAM_INFO
	.align		4
.L_221:
        /*0058*/ 	.byte	0x04, 0x17
        /*005a*/ 	.short	(.L_223 - .L_222)
.L_222:
        /*005c*/ 	.word	0x00000000
        /*0060*/ 	.short	0x0000
        /*0062*/ 	.short	0x0000
        /*0064*/ 	.byte	0x00, 0xf5, 0x21, 0x00


	//----- nvinfo : EIATTR_SPARSE_MMA_MASK
	.align		4
.L_223:
        /*0068*/ 	.byte	0x03, 0x50
        /*006a*/ 	.short	0x0000


	//----- nvinfo : EIATTR_MAXREG_COUNT
	.align		4
        /*006c*/ 	.byte	0x03, 0x1b
        /*006e*/ 	.short	0x00ff


	//----- nvinfo : EIATTR_MERCURY_ISA_VERSION
	.align		4
        /*0070*/ 	.byte	0x03, 0x5f
        /*0072*/ 	.short	0x0101


	//----- nvinfo : EIATTR_VRC_CTA_INIT_COUNT
	.align		4
        /*0074*/ 	.byte	0x02, 0x4a
	.zero		1
	.zero		1


	//----- nvinfo : EIATTR_EXIT_INSTR_OFFSETS
	.align		4
        /*0078*/ 	.byte	0x04, 0x1c
        /*007a*/ 	.short	(.L_225 - .L_224)


	//   ....[0]....
.L_224:
        /*007c*/ 	.word	0x000001e0


	//----- nvinfo : EIATTR_CBANK_PARAM_SIZE
	.align		4
.L_225:
        /*0080*/ 	.byte	0x03, 0x19
        /*0082*/ 	.short	0x002c


	//----- nvinfo : EIATTR_PARAM_CBANK
	.align		4
        /*0084*/ 	.byte	0x04, 0x0a
        /*0086*/ 	.short	(.L_227 - .L_226)
	.align		4
.L_226:
        /*0088*/ 	.word	index@(.nv.constant0._Z14initial_signalPKfPfS1_S1_S1_i)
        /*008c*/ 	.short	0x0380
        /*008e*/ 	.short	0x002c


	//----- nvinfo : EIATTR_SW_WAR
	.align		4
.L_227:
        /*0090*/ 	.byte	0x04, 0x36
        /*0092*/ 	.short	(.L_229 - .L_228)
.L_228:
        /*0094*/ 	.word	0x00000008
.L_229:


//--------------------- .nv.info._Z22propagation_at_cornersPf --------------------------
	.section	.nv.info._Z22propagation_at_cornersPf,"",@"SHT_CUDA_INFO"
	.sectionflags	@""
	.align	4


	//----- nvinfo : EIATTR_CUDA_API_VERSION
	.align		4
        /*0000*/ 	.byte	0x04, 0x37
        /*0002*/ 	.short	(.L_231 - .L_230)
.L_230:
        /*0004*/ 	.word	0x00000082


	//----- nvinfo : EIATTR_KPARAM_INFO
	.align		4
.L_231:
        /*0008*/ 	.byte	0x04, 0x17
        /*000a*/ 	.short	(.L_233 - .L_232)
.L_232:
        /*000c*/ 	.word	0x00000000
        /*0010*/ 	.short	0x0000
        /*0012*/ 	.short	0x0000
        /*0014*/ 	.byte	0x00, 0xf5, 0x21, 0x00


	//----- nvinfo : EIATTR_SPARSE_MMA_MASK
	.align		4
.L_233:
        /*0018*/ 	.byte	0x03, 0x50
        /*001a*/ 	.short	0x0000


	//----- nvinfo : EIATTR_MAXREG_COUNT
	.align		4
        /*001c*/ 	.byte	0x03, 0x1b
        /*001e*/ 	.short	0x00ff


	//----- nvinfo : EIATTR_MERCURY_ISA_VERSION
	.align		4
        /*0020*/ 	.byte	0x03, 0x5f
        /*0022*/ 	.short	0x0101


	//----- nvinfo : EIATTR_VRC_CTA_INIT_COUNT
	.align		4
        /*0024*/ 	.byte	0x02, 0x4a
	.zero		1
	.zero		1


	//----- nvinfo : EIATTR_EXIT_INSTR_OFFSETS
	.align		4
        /*0028*/ 	.byte	0x04, 0x1c
        /*002a*/ 	.short	(.L_235 - .L_234)


	//   ....[0]....
.L_234:
        /*002c*/ 	.word	0x000001b0


	//----- nvinfo : EIATTR_CBANK_PARAM_SIZE
	.align		4
.L_235:
        /*0030*/ 	.byte	0x03, 0x19
        /*0032*/ 	.short	0x0008


	//----- nvinfo : EIATTR_PARAM_CBANK
	.align		4
        /*0034*/ 	.byte	0x04, 0x0a
        /*0036*/ 	.short	(.L_237 - .L_236)
	.align		4
.L_236:
        /*0038*/ 	.word	index@(.nv.constant0._Z22propagation_at_cornersPf)
        /*003c*/ 	.short	0x0380
        /*003e*/ 	.short	0x0008


	//----- nvinfo : EIATTR_SW_WAR
	.align		4
.L_237:
        /*0040*/ 	.byte	0x04, 0x36
        /*0042*/ 	.short	(.L_239 - .L_238)
.L_238:
        /*0044*/ 	.word	0x00000008
.L_239:


//--------------------- .nv.info._Z11propagationiiiiPKfPfi --------------------------
	.section	.nv.info._Z11propagationiiiiPKfPfi,"",@"SHT_CUDA_INFO"
	.sectionflags	@""
	.align	4


	//----- nvinfo : EIATTR_CUDA_API_VERSION
	.align		4
        /*0000*/ 	.byte	0x04, 0x37
        /*0002*/ 	.short	(.L_241 - .L_240)
.L_240:
        /*0004*/ 	.word	0x00000082


	//----- nvinfo : EIATTR_KPARAM_INFO
	.align		4
.L_241:
        /*0008*/ 	.byte	0x04, 0x17
        /*000a*/ 	.short	(.L_243 - .L_242)
.L_242:
        /*000c*/ 	.word	0x00000000
        /*0010*/ 	.short	0x0006
        /*0012*/ 	.short	0x0020
        /*0014*/ 	.byte	0x00, 0xf0, 0x11, 0x00


	//----- nvinfo : EIATTR_KPARAM_INFO
	.align		4
.L_243:
        /*0018*/ 	.byte	0x04, 0x17
        /*001a*/ 	.short	(.L_245 - .L_244)
.L_244:
        /*001c*/ 	.word	0x00000000
        /*0020*/ 	.short	0x0005
        /*0022*/ 	.short	0x0018
        /*0024*/ 	.byte	0x00, 0xf5, 0x21, 0x00


	//----- nvinfo : EIATTR_KPARAM_INFO
	.align		4
.L_245:
        /*0028*/ 	.byte	0x04, 0x17
        /*002a*/ 	.short	(.L_247 - .L_246)
.L_246:
        /*002c*/ 	.word	0x00000000
        /*0030*/ 	.short	0x0004
        /*0032*/ 	.short	0x0010
        /*0034*/ 	.byte	0x00, 0xf5, 0x21, 0x00


	//----- nvinfo : EIATTR_KPARAM_INFO
	.align		4
.L_247:
        /*0038*/ 	.byte	0x04, 0x17
        /*003a*/ 	.short	(.L_249 - .L_248)
.L_248:
        /*003c*/ 	.word	0x00000000
        /*0040*/ 	.short	0x0003
        /*0042*/ 	.short	0x000c
        /*0044*/ 	.byte	0x00, 0xf0, 0x11, 0x00


	//----- nvinfo : EIATTR_KPARAM_INFO
	.align		4
.L_249:
        /*0048*/ 	.byte	0x04, 0x17
        /*004a*/ 	.short	(.L_251 - .L_250)
.L_250:
        /*004c*/ 	.word	0x00000000
        /*0050*/ 	.short	0x0002
        /*0052*/ 	.short	0x0008
        /*0054*/ 	.byte	0x00, 0xf0, 0x11, 0x00


	//----- nvinfo : EIATTR_KPARAM_INFO
	.align		4
.L_251:
        /*0058*/ 	.byte	0x04, 0x17
        /*005a*/ 	.short	(.L_253 - .L_252)
.L_252:
        /*005c*/ 	.word	0x00000000
        /*0060*/ 	.short	0x0001
        /*0062*/ 	.short	0x0004
        /*0064*/ 	.byte	0x00, 0xf0, 0x11, 0x00


	//----- nvinfo : EIATTR_KPARAM_INFO
	.align		4
.L_253:
        /*0068*/ 	.byte	0x04, 0x17
        /*006a*/ 	.short	(.L_255 - .L_254)
.L_254:
        /*006c*/ 	.word	0x00000000
        /*0070*/ 	.short	0x0000
        /*0072*/ 	.short	0x0000
        /*0074*/ 	.byte	0x00, 0xf0, 0x11, 0x00


	//----- nvinfo : EIATTR_SPARSE_MMA_MASK
	.align		4
.L_255:
        /*0078*/ 	.byte	0x03, 0x50
        /*007a*/ 	.short	0x0000


	//----- nvinfo : EIATTR_MAXREG_COUNT
	.align		4
        /*007c*/ 	.byte	0x03, 0x1b
        /*007e*/ 	.short	0x00ff


	//----- nvinfo : EIATTR_MERCURY_ISA_VERSION
	.align		4
        /*0080*/ 	.byte	0x03, 0x5f
        /*0082*/ 	.short	0x0101


	//----- nvinfo : EIATTR_VRC_CTA_INIT_COUNT
	.align		4
        /*0084*/ 	.byte	0x02, 0x4a
	.zero		1
	.zero		1


	//----- nvinfo : EIATTR_EXIT_INSTR_OFFSETS
	.align		4
        /*0088*/ 	.byte	0x04, 0x1c
        /*008a*/ 	.short	(.L_257 - .L_256)


	//   ....[0]....
.L_256:
        /*008c*/ 	.word	0x000000b0


	//   ....[1]....
        /*0090*/ 	.word	0x00001280


	//----- nvinfo : EIATTR_CRS_STACK_SIZE
	.align		4
.L_257:
        /*0094*/ 	.byte	0x04, 0x1e
        /*0096*/ 	.short	(.L_259 - .L_258)
.L_258:
        /*0098*/ 	.word	0x00000000


	//----- nvinfo : EIATTR_CBANK_PARAM_SIZE
	.align		4
.L_259:
        /*009c*/ 	.byte	0x03, 0x19
        /*009e*/ 	.short	0x0024


	//----- nvinfo : EIATTR_PARAM_CBANK
	.align		4
        /*00a0*/ 	.byte	0x04, 0x0a
        /*00a2*/ 	.short	(.L_261 - .L_260)
	.align		4
.L_260:
        /*00a4*/ 	.word	index@(.nv.constant0._Z11propagationiiiiPKfPfi)
        /*00a8*/ 	.short	0x0380
        /*00aa*/ 	.short	0x0024


	//----- nvinfo : EIATTR_SW_WAR
	.align		4
.L_261:
        /*00ac*/ 	.byte	0x04, 0x36
        /*00ae*/ 	.short	(.L_263 - .L_262)
.L_262:
        /*00b0*/ 	.word	0x00000008
.L_263:


//--------------------- .nv.info._Z11field_setupPKfS0_Pf --------------------------
	.section	.nv.info._Z11field_setupPKfS0_Pf,"",@"SHT_CUDA_INFO"
	.sectionflags	@""
	.align	4


	//----- nvinfo : EIATTR_CUDA_API_VERSION
	.align		4
        /*0000*/ 	.byte	0x04, 0x37
        /*0002*/ 	.short	(.L_265 - .L_264)
.L_264:
        /*0004*/ 	.word	0x00000082


	//----- nvinfo : EIATTR_KPARAM_INFO
	.align		4
.L_265:
        /*0008*/ 	.byte	0x04, 0x17
        /*000a*/ 	.short	(.L_267 - .L_266)
.L_266:
        /*000c*/ 	.word	0x00000000
        /*0010*/ 	.short	0x0002
        /*0012*/ 	.short	0x0010
        /*0014*/ 	.byte	0x00, 0xf5, 0x21, 0x00


	//----- nvinfo : EIATTR_KPARAM_INFO
	.align		4
.L_267:
        /*0018*/ 	.byte	0x04, 0x17
        /*001a*/ 	.short	(.L_269 - .L_268)
.L_268:
        /*001c*/ 	.word	0x00000000
        /*0020*/ 	.short	0x0001
        /*0022*/ 	.short	0x0008
        /*0024*/ 	.byte	0x00, 0xf5, 0x21, 0x00


	//----- nvinfo : EIATTR_KPARAM_INFO
	.align		4
.L_269:
        /*0028*/ 	.byte	0x04, 0x17
        /*002a*/ 	.short	(.L_271 - .L_270)
.L_270:
        /*002c*/ 	.word	0x00000000
        /*0030*/ 	.short	0x0000
        /*0032*/ 	.short	0x0000
        /*0034*/ 	.byte	0x00, 0xf5, 0x21, 0x00


	//----- nvinfo : EIATTR_SPARSE_MMA_MASK
	.align		4
.L_271:
        /*0038*/ 	.byte	0x03, 0x50
        /*003a*/ 	.short	0x0000


	//----- nvinfo : EIATTR_MAXREG_COUNT
	.align		4
        /*003c*/ 	.byte	0x03, 0x1b
        /*003e*/ 	.short	0x00ff


	//----- nvinfo : EIATTR_MERCURY_ISA_VERSION
	.align		4
        /*0040*/ 	.byte	0x03, 0x5f
        /*0042*/ 	.short	0x0101


	//----- nvinfo : EIATTR_VRC_CTA_INIT_COUNT
	.align		4
        /*0044*/ 	.byte	0x02, 0x4a
	.zero		1
	.zero		1


	//----- nvinfo : EIATTR_EXIT_INSTR_OFFSETS
	.align		4
        /*0048*/ 	.byte	0x04, 0x1c
        /*004a*/ 	.short	(.L_273 - .L_272)


	//   ....[0]....
.L_272:
        /*004c*/ 	.word	0x000000b0


	//   ....[1]....
        /*0050*/ 	.word	0x00002240


	//----- nvinfo : EIATTR_CRS_STACK_SIZE
	.align		4
.L_273:
        /*0054*/ 	.byte	0x04, 0x1e
        /*0056*/ 	.short	(.L_275 - .L_274)
.L_274:
        /*0058*/ 	.word	0x00000000


	//----- nvinfo : EIATTR_CBANK_PARAM_SIZE
	.align		4
.L_275:
        /*005c*/ 	.byte	0x03, 0x19
        /*005e*/ 	.short	0x0018


	//----- nvinfo : EIATTR_PARAM_CBANK
	.align		4
        /*0060*/ 	.byte	0x04, 0x0a
        /*0062*/ 	.short	(.L_277 - .L_276)
	.align		4
.L_276:
        /*0064*/ 	.word	index@(.nv.constant0._Z11field_setupPKfS0_Pf)
        /*0068*/ 	.short	0x0380
        /*006a*/ 	.short	0x0018


	//----- nvinfo : EIATTR_SW_WAR
	.align		4
.L_277:
        /*006c*/ 	.byte	0x04, 0x36
        /*006e*/ 	.short	(.L_279 - .L_278)
.L_278:
        /*0070*/ 	.word	0x00000008
.L_279:


//--------------------- .nv.callgraph             --------------------------
	.section	.nv.callgraph,"",@"SHT_CUDA_CALLGRAPH"
	.align	4
	.sectionentsize	8
	.align		4
        /*0000*/ 	.word	0x00000000
	.align		4
        /*0004*/ 	.word	0xffffffff
	.align		4
        /*0008*/ 	.word	0x00000000
	.align		4
        /*000c*/ 	.word	0xfffffffe
	.align		4
        /*0010*/ 	.word	0x00000000
	.align		4
        /*0014*/ 	.word	0xfffffffd
	.align		4
        /*0018*/ 	.word	0x00000000
	.align		4
        /*001c*/ 	.word	0xfffffffc


//--------------------- .nv.constant3             --------------------------
	.section	.nv.constant3,"a",@progbits
	.align	4
.nv.constant3:
	.type		hx,@object
	.size		hx,(hy - hx)
hx:
        /*0000*/ 	.byte	0x6f, 0x12, 0x83, 0x3a
	.type		hy,@object
	.size		hy,(h - hy)
hy:
        /*0004*/ 	.byte	0x6f, 0x12, 0x83, 0x3a
	.type		h,@object
	.size		h,(dt - h)
h:
        /*0008*/ 	.byte	0x6f, 0x12, 0x83, 0x3a
	.type		dt,@object
	.size		dt,(omegac - dt)
dt:
        /*000c*/ 	.byte	0x87, 0xf4, 0xb2, 0x34
	.type		omegac,@object
	.size		omegac,(tao - omegac)
omegac:
        /*0010*/ 	.byte	0x80, 0xbf, 0x3f, 0x49
	.type		tao,@object
	.size		tao,(tt - tao)
tao:
        /*0014*/ 	.byte	0xbd, 0x37, 0x86, 0x36
	.type		tt,@object
	.size		tt,(.L_6 - tt)
tt:
        /*0018*/ 	.byte	0x56, 0xdb, 0x08, 0x37
.L_6:


//--------------------- .nv.constant4             --------------------------
	.section	.nv.constant4,"a",@progbits
	.align	8
	.align		8
.nv.constant4:
        /*0000*/ 	.dword	__cudart_i2opi_f


//--------------------- .text._Z12update_fieldPfPKfS_S1_ --------------------------
	.section	.text._Z12update_fieldPfPKfS_S1_,"ax",@progbits
	.align	128
        .global         _Z12update_fieldPfPKfS_S1_
        .type           _Z12update_fieldPfPKfS_S1_,@function
        .size           _Z12update_fieldPfPKfS_S1_,(.L_x_100 - _Z12update_fieldPfPKfS_S1_)
        .other          _Z12update_fieldPfPKfS_S1_,@"STO_CUDA_ENTRY STV_DEFAULT"
_Z12update_fieldPfPKfS_S1_:
.text._Z12update_fieldPfPKfS_S1_:
[----:B------:R-:W-:Y:S01]  /*0000*/  LDC R1, c[0x0][0x37c] ;  /* 0x0000df00ff017b82 */ /* 0x000fe20000000800 */
[----:B------:R-:W0:Y:S07]  /*0010*/  S2R R9, SR_TID.Y ;  /* 0x0000000000097919 */ /* 0x000e2e0000002200 */
[----:B------:R-:W1:Y:S01]  /*0020*/  LDC R3, c[0x0][0x360] ;  /* 0x0000d800ff037b82 */ /* 0x000e620000000800 */
[----:B------:R-:W1:Y:S07]  /*0030*/  S2R R0, SR_TID.X ;  /* 0x0000000000007919 */ /* 0x000e6e0000002100 */
[----:B------:R-:W0:Y:S08]  /*0040*/  S2UR UR5, SR_CTAID.Y ;  /* 0x00000000000579c3 */ /* 0x000e300000002600 */
[----:B------:R-:W0:Y:S08]  /*0050*/  LDC R2, c[0x0][0x364] ;  /* 0x0000d900ff027b82 */ /* 0x000e300000000800 */
[----:B------:R-:W1:Y:S01]  /*0060*/  S2UR UR4, SR_CTAID.X ;  /* 0x00000000000479c3 */ /* 0x000e620000002500 */
[----:B0-----:R-:W-:-:S05]  /*0070*/  IMAD R9, R2, UR5, R9 ;  /* 0x0000000502097c24 */ /* 0x001fca000f8e0209 */
[----:B------:R-:W-:Y:S01]  /*0080*/  ISETP.GT.U32.AND P0, PT, R9, 0xbf, PT ;  /* 0x000000bf0900780c */ /* 0x000fe20003f04070 */
[----:B-1----:R-:W-:-:S05]  /*0090*/  IMAD R0, R3, UR4, R0 ;  /* 0x0000000403007c24 */ /* 0x002fca000f8e0200 */
[----:B------:R-:W-:-:S13]  /*00a0*/  ISETP.GT.OR P0, PT, R0, 0xbf, P0 ;  /* 0x000000bf0000780c */ /* 0x000fda0000704670 */
[----:B------:R-:W-:Y:S05]  /*00b0*/  @P0 EXIT ;  /* 0x000000000000094d */ /* 0x000fea0003800000 */
[----:B------:R-:W0:Y:S01]  /*00c0*/  LDC.64 R2, c[0x0][0x388] ;  /* 0x0000e200ff027b82 */ /* 0x000e220000000a00 */
[----:B------:R-:W1:Y:S01]  /*00d0*/  LDCU.64 UR4, c[0x0][0x358] ;  /* 0x00006b00ff0477ac */ /* 0x000e620008000a00 */
[----:B------:R-:W-:-:S06]  /*00e0*/  IMAD R11, R9, 0xc0, R0 ;  /* 0x000000c0090b7824 */ /* 0x000fcc00078e0200 */
[----:B------:R-:W2:Y:S08]  /*00f0*/  LDC.64 R4, c[0x0][0x380] ;  /* 0x0000e000ff047b82 */ /* 0x000eb00000000a00 */
[----:B------:R-:W3:Y:S01]  /*0100*/  LDC.64 R6, c[0x0][0x398] ;  /* 0x0000e600ff067b82 */ /* 0x000ee20000000a00 */
[----:B0-----:R-:W-:-:S06]  /*0110*/  IMAD.WIDE R2, R11, 0x4, R2 ;  /* 0x000000040b027825 */ /* 0x001fcc00078e0202 */
[----:B-1----:R-:W4:Y:S01]  /*0120*/  LDG.E R3, desc[UR4][R2.64] ;  /* 0x0000000402037981 */ /* 0x002f22000c1e1900 */
[----:B--2---:R-:W-:-:S05]  /*0130*/  IMAD.WIDE R4, R11, 0x4, R4 ;  /* 0x000000040b047825 */ /* 0x004fca00078e0204 */
[----:B------:R-:W4:Y:S01]  /*0140*/  LDG.E R13, desc[UR4][R4.64] ;  /* 0x00000004040d7981 */ /* 0x000f22000c1e1900 */
[----:B------:R-:W-:-:S04]  /*0150*/  IADD3 R9, PT, PT, R9, -0x15, RZ ;  /* 0xffffffeb09097810 */ /* 0x000fc80007ffe0ff */
[----:B------:R-:W-:-:S04]  /*0160*/  VIADDMNMX.U32 R9, R0, 0xffffffeb, R9, !PT ;  /* 0xffffffeb00097846 */ /* 0x000fc80007800009 */
[----:B------:R-:W-:-:S04]  /*0170*/  ISETP.GE.U32.AND P0, PT, R9, 0x9f, PT ;  /* 0x0000009f0900780c */ /* 0x000fc80003f06070 */
[----:B------:R-:W-:Y:S01]  /*0180*/  FSEL R0, RZ, 20000, P0 ;  /* 0x469c4000ff007808 */ /* 0x000fe20000000000 */
[----:B---3--:R-:W-:-:S04]  /*0190*/  IMAD.WIDE R6, R11, 0x4, R6 ;  /* 0x000000040b067825 */ /* 0x008fc800078e0206 */
[----:B----4-:R-:W-:Y:S02]  /*01a0*/  FFMA R13, R0, R3, R13 ;  /* 0x00000003000d7223 */ /* 0x010fe4000000000d */
[----:B------:R-:W0:Y:S03]  /*01b0*/  LDC.64 R2, c[0x0][0x390] ;  /* 0x0000e400ff027b82 */ /* 0x000e260000000a00 */
[----:B------:R-:W-:Y:S04]  /*01c0*/  STG.E desc[UR4][R4.64], R13 ;  /* 0x0000000d04007986 */ /* 0x000fe8000c101904 */
[----:B------:R-:W2:Y:S01]  /*01d0*/  LDG.E R6, desc[UR4][R6.64] ;  /* 0x0000000406067981 */ /* 0x000ea2000c1e1900 */
[----:B0-----:R-:W-:-:S04]  /*01e0*/  IMAD.WIDE R2, R11, 0x4, R2 ;  /* 0x000000040b027825 */ /* 0x001fc800078e0202 */
[----:B--2---:R-:W-:-:S05]  /*01f0*/  FADD R9, R13, -R6 ;  /* 0x800000060d097221 */ /* 0x004fca0000000000 */
[----:B------:R-:W-:Y:S01]  /*0200*/  STG.E desc[UR4][R2.64], R9 ;  /* 0x0000000902007986 */ /* 0x000fe2000c101904 */
[----:B------:R-:W-:Y:S05]  /*0210*/  EXIT ;  /* 0x000000000000794d */ /* 0x000fea0003800000 */
.L_x_0:
[----:B------:R-:W-:-:S00]  /*0220*/  BRA `(.L_x_0) ;  /* 0xfffffffc00fc7947 */ /* 0x000fc0000383ffff */
[----:B------:R-:W-:-:S00]  /*0230*/  NOP ;  /* 0x0000000000007918 */ /* 0x000fc00000000000 */
        /* <DEDUP_REMOVED lines=12> */
.L_x_100:


//--------------------- .text._Z19update_differentialPfPKfS1_S1_ --------------------------
	.section	.text._Z19update_differentialPfPKfS1_S1_,"ax",@progbits
	.align	128
        .global         _Z19update_differentialPfPKfS1_S1_
        .type           _Z19update_differentialPfPKfS1_S1_,@function
        .size           _Z19update_differentialPfPKfS1_S1_,(.L_x_95 - _Z19update_differentialPfPKfS1_S1_)
        .other          _Z19update_differentialPfPKfS1_S1_,@"STO_CUDA_ENTRY STV_DEFAULT"
_Z19update_differentialPfPKfS1_S1_:
.text._Z19update_differentialPfPKfS1_S1_:
[----:B------:R-:W-:Y:S01]  /*0000*/  LDC R1, c[0x0][0x37c] ;  /* 0x0000df00ff017b82 */ /* 0x000fe20000000800 */
[----:B------:R-:W0:Y:S07]  /*0010*/  S2R R4, SR_TID.Z ;  /* 0x0000000000047919 */ /* 0x000e2e0000002300 */
[----:B------:R-:W1:Y:S01]  /*0020*/  LDC R3, c[0x0][0x360] ;  /* 0x0000d800ff037b82 */ /* 0x000e620000000800 */
[----:B------:R-:W2:Y:S01]  /*0030*/  S2R R5, SR_TID.Y ;  /* 0x0000000000057919 */ /* 0x000ea20000002200 */
[----:B------:R-:W1:Y:S06]  /*0040*/  S2R R0, SR_TID.X ;  /* 0x0000000000007919 */ /* 0x000e6c0000002100 */
[----:B------:R-:W2:Y:S08]  /*0050*/  LDC R2, c[0x0][0x364] ;  /* 0x0000d900ff027b82 */ /* 0x000eb00000000800 */
[----:B------:R-:W0:Y:S08]  /*0060*/  S2UR UR6, SR_CTAID.Z ;  /* 0x00000000000679c3 */ /* 0x000e300000002700 */
[----:B------:R-:W0:Y:S08]  /*0070*/  LDC R7, c[0x0][0x368] ;  /* 0x0000da00ff077b82 */ /* 0x000e300000000800 */
[----:B------:R-:W2:Y:S08]  /*0080*/  S2UR UR5, SR_CTAID.Y ;  /* 0x00000000000579c3 */ /* 0x000eb00000002600 */
[----:B------:R-:W1:Y:S01]  /*0090*/  S2UR UR4, SR_CTAID.X ;  /* 0x00000000000479c3 */ /* 0x000e620000002500 */
[----:B0-----:R-:W-:-:S05]  /*00a0*/  IMAD R4, R7, UR6, R4 ;  /* 0x0000000607047c24 */ /* 0x001fca000f8e0204 */
[----:B------:R-:W-:Y:S01]  /*00b0*/  ISETP.GT.U32.AND P0, PT, R4, 0x18f, PT ;  /* 0x0000018f0400780c */ /* 0x000fe20003f04070 */
[----:B--2---:R-:W-:-:S05]  /*00c0*/  IMAD R5, R2, UR5, R5 ;  /* 0x0000000502057c24 */ /* 0x004fca000f8e0205 */
[----:B------:R-:W-:Y:S01]  /*00d0*/  ISETP.GT.U32.OR P0, PT, R5, 0xbf, P0 ;  /* 0x000000bf0500780c */ /* 0x000fe20000704470 */
[----:B-1----:R-:W-:-:S05]  /*00e0*/  IMAD R0, R3, UR4, R0 ;  /* 0x0000000403007c24 */ /* 0x002fca000f8e0200 */
[----:B------:R-:W-:-:S13]  /*00f0*/  ISETP.GT.OR P0, PT, R0, 0xbf, P0 ;  /* 0x000000bf0000780c */ /* 0x000fda0000704670 */
[----:B------:R-:W-:Y:S05]  /*0100*/  @P0 EXIT ;  /* 0x000000000000094d */ /* 0x000fea0003800000 */
[----:B------:R-:W0:Y:S01]  /*0110*/  LDC.64 R2, c[0x0][0x398] ;  /* 0x0000e600ff027b82 */ /* 0x000e220000000a00 */
[----:B------:R-:W1:Y:S01]  /*0120*/  LDCU.64 UR4, c[0x0][0x358] ;  /* 0x00006b00ff0477ac */ /* 0x000e620008000a00 */
[----:B------:R-:W-:Y:S02]  /*0130*/  IMAD R9, R5, 0xc0, R0 ;  /* 0x000000c005097824 */ /* 0x000fe400078e0200 */
[----:B------:R-:W-:Y:S01]  /*0140*/  IMAD R0, R4, 0x9000, RZ ;  /* 0x0000900004007824 */ /* 0x000fe200078e02ff */
[----:B------:R-:W2:Y:S01]  /*0150*/  LDCU.64 UR6, c[0x0][0x388] ;  /* 0x00007100ff0677ac */ /* 0x000ea20008000a00 */
[----:B------:R-:W3:Y:S03]  /*0160*/  LDCU.64 UR8, c[0x0][0x390] ;  /* 0x00007200ff0877ac */ /* 0x000ee60008000a00 */
[----:B------:R-:W-:-:S05]  /*0170*/  IADD3 R0, P0, PT, R0, R9, RZ ;  /* 0x0000000900007210 */ /* 0x000fca0007f1e0ff */
[----:B------:R-:W-:Y:S01]  /*0180*/  IMAD.SHL.U32 R6, R0, 0x4, RZ ;  /* 0x0000000400067824 */ /* 0x000fe200078e00ff */
[C---:B------:R-:W-:Y:S01]  /*0190*/  LEA.HI.X.SX32 R5, R9.reuse, RZ, 0x1, P0 ;  /* 0x000000ff09057211 */ /* 0x040fe200000f0eff */
[----:B0-----:R-:W-:-:S03]  /*01a0*/  IMAD.WIDE R2, R9, 0x4, R2 ;  /* 0x0000000409027825 */ /* 0x001fc600078e0202 */
[----:B--2---:R-:W-:-:S03]  /*01b0*/  IADD3 R4, P0, PT, R6, UR6, RZ ;  /* 0x0000000606047c10 */ /* 0x004fc6000ff1e0ff */
[----:B-1----:R-:W2:Y:S01]  /*01c0*/  LDG.E R2, desc[UR4][R2.64] ;  /* 0x0000000402027981 */ /* 0x002ea2000c1e1900 */
[----:B------:R-:W-:Y:S02]  /*01d0*/  SHF.L.U64.HI R0, R0, 0x2, R5 ;  /* 0x0000000200007819 */ /* 0x000fe40000010205 */
[----:B---3--:R-:W-:Y:S02]  /*01e0*/  IADD3 R6, P1, PT, R6, UR8, RZ ;  /* 0x0000000806067c10 */ /* 0x008fe4000ff3e0ff */
[C---:B------:R-:W-:Y:S02]  /*01f0*/  IADD3.X R5, PT, PT, R0.reuse, UR7, RZ, P0, !PT ;  /* 0x0000000700057c10 */ /* 0x040fe400087fe4ff */
[----:B------:R-:W-:-:S03]  /*0200*/  IADD3.X R7, PT, PT, R0, UR9, RZ, P1, !PT ;  /* 0x0000000900077c10 */ /* 0x000fc60008ffe4ff */
[----:B------:R-:W3:Y:S04]  /*0210*/  LDG.E R0, desc[UR4][R4.64+0x24000] ;  /* 0x0240000404007981 */ /* 0x000ee8000c1e1900 */
[----:B------:R-:W3:Y:S01]  /*0220*/  LDG.E R7, desc[UR4][R6.64+0x24000] ;  /* 0x0240000406077981 */ /* 0x000ee2000c1e1900 */
[----:B------:R-:W-:Y:S01]  /*0230*/  BSSY.RECONVERGENT B0, `(.L_x_1) ;  /* 0x0000010000007945 */ /* 0x000fe20003800200 */
[----:B--2---:R-:W-:Y:S02]  /*0240*/  FADD R11, R2, 1 ;  /* 0x3f800000020b7421 */ /* 0x004fe40000000000 */
[----:B------:R-:W0:Y:S02]  /*0250*/  LDC.64 R2, c[0x0][0x380] ;  /* 0x0000e000ff027b82 */ /* 0x000e240000000a00 */
[----:B------:R-:W1:Y:S01]  /*0260*/  MUFU.RCP R8, R11 ;  /* 0x0000000b00087308 */ /* 0x000e620000001000 */
[----:B---3--:R-:W-:-:S07]  /*0270*/  FMUL R0, R0, R7 ;  /* 0x0000000700007220 */ /* 0x008fce0000400000 */
[----:B------:R-:W2:Y:S01]  /*0280*/  FCHK P0, R0, R11 ;  /* 0x0000000b00007302 */ /* 0x000ea20000000000 */
[----:B-1----:R-:W-:-:S04]  /*0290*/  FFMA R13, -R11, R8, 1 ;  /* 0x3f8000000b0d7423 */ /* 0x002fc80000000108 */
[----:B------:R-:W-:Y:S01]  /*02a0*/  FFMA R13, R8, R13, R8 ;  /* 0x0000000d080d7223 */ /* 0x000fe20000000008 */
[----:B0-----:R-:W-:-:S04]  /*02b0*/  IMAD.WIDE R4, R9, 0x4, R2 ;  /* 0x0000000409047825 */ /* 0x001fc800078e0202 */
[----:B------:R-:W-:-:S04]  /*02c0*/  FFMA R8, R0, R13, RZ ;  /* 0x0000000d00087223 */ /* 0x000fc800000000ff */
[----:B------:R-:W-:-:S04]  /*02d0*/  FFMA R10, -R11, R8, R0 ;  /* 0x000000080b0a7223 */ /* 0x000fc80000000100 */
[----:B------:R-:W-:Y:S01]  /*02e0*/  FFMA R13, R13, R10, R8 ;  /* 0x0000000a0d0d7223 */ /* 0x000fe20000000008 */
[----:B--2---:R-:W-:Y:S06]  /*02f0*/  @!P0 BRA `(.L_x_2) ;  /* 0x00000000000c8947 */ /* 0x004fec0003800000 */
[----:B------:R-:W-:-:S07]  /*0300*/  MOV R2, 0x320 ;  /* 0x0000032000027802 */ /* 0x000fce0000000f00 */
[----:B------:R-:W-:Y:S05]  /*0310*/  CALL.REL.NOINC `($__internal_0_$__cuda_sm3x_div_rn_noftz_f32_slowpath) ;  /* 0x0000000000107944 */ /* 0x000fea0003c00000 */
[----:B------:R-:W-:-:S07]  /*0320*/  IMAD.MOV.U32 R13, RZ, RZ, R0 ;  /* 0x000000ffff0d7224 */ /* 0x000fce00078e0000 */
.L_x_2:
[----:B------:R-:W-:Y:S05]  /*0330*/  BSYNC.RECONVERGENT B0 ;  /* 0x0000000000007941 */ /* 0x000fea0003800200 */
.L_x_1:
[----:B------:R-:W-:Y:S01]  /*0340*/  REDG.E.ADD.F32.FTZ.RN.STRONG.GPU desc[UR4][R4.64], R13 ;  /* 0x0000000d040079a6 */ /* 0x000fe2000c12f304 */
[----:B------:R-:W-:Y:S05]  /*0350*/  EXIT ;  /* 0x000000000000794d */ /* 0x000fea0003800000 */
        .weak           $__internal_0_$__cuda_sm3x_div_rn_noftz_f32_slowpath
        .type           $__internal_0_$__cuda_sm3x_div_rn_noftz_f32_slowpath,@function
        .size           $__internal_0_$__cuda_sm3x_div_rn_noftz_f32_slowpath,(.L_x_95 - $__internal_0_$__cuda_sm3x_div_rn_noftz_f32_slowpath)
$__internal_0_$__cuda_sm3x_div_rn_noftz_f32_slowpath:
[----:B------:R-:W-:Y:S01]  /*0360*/  SHF.R.U32.HI R6, RZ, 0x17, R11 ;  /* 0x00000017ff067819 */ /* 0x000fe2000001160b */
[----:B------:R-:W-:Y:S01]  /*0370*/  BSSY.RECONVERGENT B1, `(.L_x_3) ;  /* 0x0000064000017945 */ /* 0x000fe20003800200 */
[--C-:B------:R-:W-:Y:S01]  /*0380*/  SHF.R.U32.HI R3, RZ, 0x17, R0.reuse ;  /* 0x00000017ff037819 */ /* 0x100fe20000011600 */
[----:B------:R-:W-:Y:S01]  /*0390*/  IMAD.MOV.U32 R8, RZ, RZ, R0 ;  /* 0x000000ffff087224 */ /* 0x000fe200078e0000 */
[----:B------:R-:W-:Y:S02]  /*03a0*/  LOP3.LUT R7, R6, 0xff, RZ, 0xc0, !PT ;  /* 0x000000ff06077812 */ /* 0x000fe400078ec0ff */
[----:B------:R-:W-:-:S03]  /*03b0*/  LOP3.LUT R6, R3, 0xff, RZ, 0xc0, !PT ;  /* 0x000000ff03067812 */ /* 0x000fc600078ec0ff */
[----:B------:R-:W-:Y:S02]  /*03c0*/  VIADD R12, R7, 0xffffffff ;  /* 0xffffffff070c7836 */ /* 0x000fe40000000000 */
[----:B------:R-:W-:-:S03]  /*03d0*/  VIADD R10, R6, 0xffffffff ;  /* 0xffffffff060a7836 */ /* 0x000fc60000000000 */
[----:B------:R-:W-:-:S04]  /*03e0*/  ISETP.GT.U32.AND P0, PT, R12, 0xfd, PT ;  /* 0x000000fd0c00780c */ /* 0x000fc80003f04070 */
[----:B------:R-:W-:-:S13]  /*03f0*/  ISETP.GT.U32.OR P0, PT, R10, 0xfd, P0 ;  /* 0x000000fd0a00780c */ /* 0x000fda0000704470 */
[----:B------:R-:W-:Y:S01]  /*0400*/  @!P0 IMAD.MOV.U32 R9, RZ, RZ, RZ ;  /* 0x000000ffff098224 */ /* 0x000fe200078e00ff */
[----:B------:R-:W-:Y:S06]  /*0410*/  @!P0 BRA `(.L_x_4) ;  /* 0x0000000000608947 */ /* 0x000fec0003800000 */
[----:B------:R-:W-:Y:S01]  /*0420*/  FSETP.GTU.FTZ.AND P0, PT, |R0|, +INF , PT ;  /* 0x7f8000000000780b */ /* 0x000fe20003f1c200 */
[----:B------:R-:W-:Y:S01]  /*0430*/  IMAD.MOV.U32 R3, RZ, RZ, R11 ;  /* 0x000000ffff037224 */ /* 0x000fe200078e000b */
[----:B------:R-:W-:-:S04]  /*0440*/  FSETP.GTU.FTZ.AND P1, PT, |R11|, +INF , PT ;  /* 0x7f8000000b00780b */ /* 0x000fc80003f3c200 */
[----:B------:R-:W-:-:S13]  /*0450*/  PLOP3.LUT P0, PT, P0, P1, PT, 0xf8, 0x8f ;  /* 0x00000000008f781c */ /* 0x000fda0000703f70 */
[----:B------:R-:W-:Y:S05]  /*0460*/  @P0 BRA `(.L_x_5) ;  /* 0x00000004004c0947 */ /* 0x000fea0003800000 */
[----:B------:R-:W-:-:S13]  /*0470*/  LOP3.LUT P0, RZ, R11, 0x7fffffff, R8, 0xc8, !PT ;  /* 0x7fffffff0bff7812 */ /* 0x000fda000780c808 */
[----:B------:R-:W-:Y:S05]  /*0480*/  @!P0 BRA `(.L_x_6) ;  /* 0x00000004003c8947 */ /* 0x000fea0003800000 */
[C---:B------:R-:W-:Y:S02]  /*0490*/  FSETP.NEU.FTZ.AND P2, PT, |R0|.reuse, +INF , PT ;  /* 0x7f8000000000780b */ /* 0x040fe40003f5d200 */
[----:B------:R-:W-:Y:S02]  /*04a0*/  FSETP.NEU.FTZ.AND P1, PT, |R3|, +INF , PT ;  /* 0x7f8000000300780b */ /* 0x000fe40003f3d200 */
[----:B------:R-:W-:-:S11]  /*04b0*/  FSETP.NEU.FTZ.AND P0, PT, |R0|, +INF , PT ;  /* 0x7f8000000000780b */ /* 0x000fd60003f1d200 */
[----:B------:R-:W-:Y:S05]  /*04c0*/  @!P1 BRA !P2, `(.L_x_6) ;  /* 0x00000004002c9947 */ /* 0x000fea0005000000 */
[----:B------:R-:W-:-:S04]  /*04d0*/  LOP3.LUT P2, RZ, R8, 0x7fffffff, RZ, 0xc0, !PT ;  /* 0x7fffffff08ff7812 */ /* 0x000fc8000784c0ff */
[----:B------:R-:W-:-:S13]  /*04e0*/  PLOP3.LUT P1, PT, P1, P2, PT, 0x2f, 0xf2 ;  /* 0x0000000000f2781c */ /* 0x000fda0000f24577 */
[----:B------:R-:W-:Y:S05]  /*04f0*/  @P1 BRA `(.L_x_7) ;  /* 0x0000000400181947 */ /* 0x000fea0003800000 */
[----:B------:R-:W-:-:S04]  /*0500*/  LOP3.LUT P1, RZ, R11, 0x7fffffff, RZ, 0xc0, !PT ;  /* 0x7fffffff0bff7812 */ /* 0x000fc8000782c0ff */
[----:B------:R-:W-:-:S13]  /*0510*/  PLOP3.LUT P0, PT, P0, P1, PT, 0x2f, 0xf2 ;  /* 0x0000000000f2781c */ /* 0x000fda0000702577 */
[----:B------:R-:W-:Y:S05]  /*0520*/  @P0 BRA `(.L_x_8) ;  /* 0x0000000400000947 */ /* 0x000fea0003800000 */
[----:B------:R-:W-:Y:S02]  /*0530*/  ISETP.GE.AND P0, PT, R10, RZ, PT ;  /* 0x000000ff0a00720c */ /* 0x000fe40003f06270 */
[----:B------:R-:W-:-:S11]  /*0540*/  ISETP.GE.AND P1, PT, R12, RZ, PT ;  /* 0x000000ff0c00720c */ /* 0x000fd60003f26270 */
[----:B------:R-:W-:Y:S02]  /*0550*/  @P0 IMAD.MOV.U32 R9, RZ, RZ, RZ ;  /* 0x000000ffff090224 */ /* 0x000fe400078e00ff */
[----:B------:R-:W-:Y:S01]  /*0560*/  @!P0 FFMA R8, R0, 1.84467440737095516160e+19, RZ ;  /* 0x5f80000000088823 */ /* 0x000fe200000000ff */
[----:B------:R-:W-:Y:S02]  /*0570*/  @!P0 IMAD.MOV.U32 R9, RZ, RZ, -0x40 ;  /* 0xffffffc0ff098424 */ /* 0x000fe400078e00ff */
[----:B------:R-:W-:Y:S02]  /*0580*/  @!P1 FFMA R11, R3, 1.84467440737095516160e+19, RZ ;  /* 0x5f800000030b9823 */ /* 0x000fe400000000ff */
[----:B------:R-:W-:-:S07]  /*0590*/  @!P1 VIADD R9, R9, 0x40 ;  /* 0x0000004009099836 */ /* 0x000fce0000000000 */
.L_x_4:
[----:B------:R-:W-:Y:S01]  /*05a0*/  LEA R0, R7, 0xc0800000, 0x17 ;  /* 0xc080000007007811 */ /* 0x000fe200078eb8ff */
[----:B------:R-:W-:Y:S01]  /*05b0*/  VIADD R6, R6, 0xffffff81 ;  /* 0xffffff8106067836 */ /* 0x000fe20000000000 */
[----:B------:R-:W-:Y:S03]  /*05c0*/  BSSY.RECONVERGENT B2, `(.L_x_9) ;  /* 0x0000035000027945 */ /* 0x000fe60003800200 */
[----:B------:R-:W-:Y:S02]  /*05d0*/  IMAD.IADD R11, R11, 0x1, -R0 ;  /* 0x000000010b0b7824 */ /* 0x000fe400078e0a00 */
[C---:B------:R-:W-:Y:S01]  /*05e0*/  IMAD R0, R6.reuse, -0x800000, R8 ;  /* 0xff80000006007824 */ /* 0x040fe200078e0208 */
[----:B------:R-:W-:Y:S01]  /*05f0*/  IADD3 R6, PT, PT, R6, 0x7f, -R7 ;  /* 0x0000007f06067810 */ /* 0x000fe20007ffe807 */
[----:B------:R-:W0:Y:S01]  /*0600*/  MUFU.RCP R3, R11 ;  /* 0x0000000b00037308 */ /* 0x000e220000001000 */
[----:B------:R-:W-:-:S03]  /*0610*/  FADD.FTZ R13, -R11, -RZ ;  /* 0x800000ff0b0d7221 */ /* 0x000fc60000010100 */
[----:B------:R-:W-:Y:S02]  /*0620*/  IMAD.IADD R6, R6, 0x1, R9 ;  /* 0x0000000106067824 */ /* 0x000fe400078e0209 */
[----:B0-----:R-:W-:-:S04]  /*0630*/  FFMA R10, R3, R13, 1 ;  /* 0x3f800000030a7423 */ /* 0x001fc8000000000d */
[----:B------:R-:W-:-:S04]  /*0640*/  FFMA R10, R3, R10, R3 ;  /* 0x0000000a030a7223 */ /* 0x000fc80000000003 */
[----:B------:R-:W-:-:S04]  /*0650*/  FFMA R3, R0, R10, RZ ;  /* 0x0000000a00037223 */ /* 0x000fc800000000ff */
[----:B------:R-:W-:-:S04]  /*0660*/  FFMA R8, R13, R3, R0 ;  /* 0x000000030d087223 */ /* 0x000fc80000000000 */
[----:B------:R-:W-:-:S04]  /*0670*/  FFMA R15, R10, R8, R3 ;  /* 0x000000080a0f7223 */ /* 0x000fc80000000003 */
[----:B------:R-:W-:-:S04]  /*0680*/  FFMA R8, R13, R15, R0 ;  /* 0x0000000f0d087223 */ /* 0x000fc80000000000 */
[----:B------:R-:W-:-:S05]  /*0690*/  FFMA R0, R10, R8, R15 ;  /* 0x000000080a007223 */ /* 0x000fca000000000f */
[----:B------:R-:W-:-:S04]  /*06a0*/  SHF.R.U32.HI R3, RZ, 0x17, R0 ;  /* 0x00000017ff037819 */ /* 0x000fc80000011600 */
[----:B------:R-:W-:-:S05]  /*06b0*/  LOP3.LUT R3, R3, 0xff, RZ, 0xc0, !PT ;  /* 0x000000ff03037812 */ /* 0x000fca00078ec0ff */
[----:B------:R-:W-:-:S04]  /*06c0*/  IMAD.IADD R9, R3, 0x1, R6 ;  /* 0x0000000103097824 */ /* 0x000fc800078e0206 */
[----:B------:R-:W-:-:S05]  /*06d0*/  VIADD R3, R9, 0xffffffff ;  /* 0xffffffff09037836 */ /* 0x000fca0000000000 */
[----:B------:R-:W-:-:S13]  /*06e0*/  ISETP.GE.U32.AND P0, PT, R3, 0xfe, PT ;  /* 0x000000fe0300780c */ /* 0x000fda0003f06070 */
[----:B------:R-:W-:Y:S05]  /*06f0*/  @!P0 BRA `(.L_x_10) ;  /* 0x0000000000808947 */ /* 0x000fea0003800000 */
[----:B------:R-:W-:-:S13]  /*0700*/  ISETP.GT.AND P0, PT, R9, 0xfe, PT ;  /* 0x000000fe0900780c */ /* 0x000fda0003f04270 */
[----:B------:R-:W-:Y:S05]  /*0710*/  @P0 BRA `(.L_x_11) ;  /* 0x00000000006c0947 */ /* 0x000fea0003800000 */
[----:B------:R-:W-:-:S13]  /*0720*/  ISETP.GE.AND P0, PT, R9, 0x1, PT ;  /* 0x000000010900780c */ /* 0x000fda0003f06270 */
[----:B------:R-:W-:Y:S05]  /*0730*/  @P0 BRA `(.L_x_12) ;  /* 0x0000000000740947 */ /* 0x000fea0003800000 */
[----:B------:R-:W-:Y:S02]  /*0740*/  ISETP.GE.AND P0, PT, R9, -0x18, PT ;  /* 0xffffffe80900780c */ /* 0x000fe40003f06270 */
[----:B------:R-:W-:-:S11]  /*0750*/  LOP3.LUT R0, R0, 0x80000000, RZ, 0xc0, !PT ;  /* 0x8000000000007812 */ /* 0x000fd600078ec0ff */
[----:B------:R-:W-:Y:S05]  /*0760*/  @!P0 BRA `(.L_x_12) ;  /* 0x0000000000688947 */ /* 0x000fea0003800000 */
[CCC-:B------:R-:W-:Y:S01]  /*0770*/  FFMA.RZ R3, R10.reuse, R8.reuse, R15.reuse ;  /* 0x000000080a037223 */ /* 0x1c0fe2000000c00f */
[CCC-:B------:R-:W-:Y:S01]  /*0780*/  FFMA.RM R6, R10.reuse, R8.reuse, R15.reuse ;  /* 0x000000080a067223 */ /* 0x1c0fe2000000400f */
[C---:B------:R-:W-:Y:S02]  /*0790*/  ISETP.NE.AND P2, PT, R9.reuse, RZ, PT ;  /* 0x000000ff0900720c */ /* 0x040fe40003f45270 */
[----:B------:R-:W-:Y:S02]  /*07a0*/  ISETP.NE.AND P1, PT, R9, RZ, PT ;  /* 0x000000ff0900720c */ /* 0x000fe40003f25270 */
[----:B------:R-:W-:Y:S01]  /*07b0*/  LOP3.LUT R7, R3, 0x7fffff, RZ, 0xc0, !PT ;  /* 0x007fffff03077812 */ /* 0x000fe200078ec0ff */
[----:B------:R-:W-:Y:S01]  /*07c0*/  FFMA.RP R3, R10, R8, R15 ;  /* 0x000000080a037223 */ /* 0x000fe2000000800f */
[----:B------:R-:W-:Y:S02]  /*07d0*/  VIADD R8, R9, 0x20 ;  /* 0x0000002009087836 */ /* 0x000fe40000000000 */
[----:B------:R-:W-:Y:S01]  /*07e0*/  LOP3.LUT R7, R7, 0x800000, RZ, 0xfc, !PT ;  /* 0x0080000007077812 */ /* 0x000fe200078efcff */
[----:B------:R-:W-:Y:S01]  /*07f0*/  IMAD.MOV R9, RZ, RZ, -R9 ;  /* 0x000000ffff097224 */ /* 0x000fe200078e0a09 */
[----:B------:R-:W-:-:S02]  /*0800*/  FSETP.NEU.FTZ.AND P0, PT, R3, R6, PT ;  /* 0x000000060300720b */ /* 0x000fc40003f1d000 */
[----:B------:R-:W-:Y:S02]  /*0810*/  SHF.L.U32 R8, R7, R8, RZ ;  /* 0x0000000807087219 */ /* 0x000fe400000006ff */
[----:B------:R-:W-:Y:S02]  /*0820*/  SEL R6, R9, RZ, P2 ;  /* 0x000000ff09067207 */ /* 0x000fe40001000000 */
[----:B------:R-:W-:Y:S02]  /*0830*/  ISETP.NE.AND P1, PT, R8, RZ, P1 ;  /* 0x000000ff0800720c */ /* 0x000fe40000f25270 */
[----:B------:R-:W-:Y:S02]  /*0840*/  SHF.R.U32.HI R6, RZ, R6, R7 ;  /* 0x00000006ff067219 */ /* 0x000fe40000011607 */
[----:B------:R-:W-:Y:S02]  /*0850*/  PLOP3.LUT P0, PT, P0, P1, PT, 0xf8, 0x8f ;  /* 0x00000000008f781c */ /* 0x000fe40000703f70 */
[----:B------:R-:W-:-:S02]  /*0860*/  SHF.R.U32.HI R8, RZ, 0x1, R6 ;  /* 0x00000001ff087819 */ /* 0x000fc40000011606 */
[----:B------:R-:W-:-:S04]  /*0870*/  SEL R3, RZ, 0x1, !P0 ;  /* 0x00000001ff037807 */ /* 0x000fc80004000000 */
[----:B------:R-:W-:-:S04]  /*0880*/  LOP3.LUT R3, R3, 0x1, R8, 0xf8, !PT ;  /* 0x0000000103037812 */ /* 0x000fc800078ef808 */
[----:B------:R-:W-:-:S05]  /*0890*/  LOP3.LUT R3, R3, R6, RZ, 0xc0, !PT ;  /* 0x0000000603037212 */ /* 0x000fca00078ec0ff */
[----:B------:R-:W-:-:S05]  /*08a0*/  IMAD.IADD R3, R8, 0x1, R3 ;  /* 0x0000000108037824 */ /* 0x000fca00078e0203 */
[----:B------:R-:W-:Y:S01]  /*08b0*/  LOP3.LUT R0, R3, R0, RZ, 0xfc, !PT ;  /* 0x0000000003007212 */ /* 0x000fe200078efcff */
[----:B------:R-:W-:Y:S06]  /*08c0*/  BRA `(.L_x_12) ;  /* 0x0000000000107947 */ /* 0x000fec0003800000 */
.L_x_11:
[----:B------:R-:W-:-:S04]  /*08d0*/  LOP3.LUT R0, R0, 0x80000000, RZ, 0xc0, !PT ;  /* 0x8000000000007812 */ /* 0x000fc800078ec0ff */
[----:B------:R-:W-:Y:S01]  /*08e0*/  LOP3.LUT R0, R0, 0x7f800000, RZ, 0xfc, !PT ;  /* 0x7f80000000007812 */ /* 0x000fe200078efcff */
[----:B------:R-:W-:Y:S06]  /*08f0*/  BRA `(.L_x_12) ;  /* 0x0000000000047947 */ /* 0x000fec0003800000 */
.L_x_10:
[----:B------:R-:W-:-:S07]  /*0900*/  IMAD R0, R6, 0x800000, R0 ;  /* 0x0080000006007824 */ /* 0x000fce00078e0200 */
.L_x_12:
[----:B------:R-:W-:Y:S05]  /*0910*/  BSYNC.RECONVERGENT B2 ;  /* 0x0000000000027941 */ /* 0x000fea0003800200 */
.L_x_9:
[----:B------:R-:W-:Y:S05]  /*0920*/  BRA `(.L_x_13) ;  /* 0x0000000000207947 */ /* 0x000fea0003800000 */
.L_x_8:
[----:B------:R-:W-:-:S04]  /*0930*/  LOP3.LUT R0, R11, 0x80000000, R8, 0x48, !PT ;  /* 0x800000000b007812 */ /* 0x000fc800078e4808 */
[----:B------:R-:W-:Y:S01]  /*0940*/  LOP3.LUT R0, R0, 0x7f800000, RZ, 0xfc, !PT ;  /* 0x7f80000000007812 */ /* 0x000fe200078efcff */
[----:B------:R-:W-:Y:S06]  /*0950*/  BRA `(.L_x_13) ;  /* 0x0000000000147947 */ /* 0x000fec0003800000 */
.L_x_7:
[----:B------:R-:W-:Y:S01]  /*0960*/  LOP3.LUT R0, R11, 0x80000000, R8, 0x48, !PT ;  /* 0x800000000b007812 */ /* 0x000fe200078e4808 */
[----:B------:R-:W-:Y:S06]  /*0970*/  BRA `(.L_x_13) ;  /* 0x00000000000c7947 */ /* 0x000fec0003800000 */
.L_x_6:
[----:B------:R-:W0:Y:S01]  /*0980*/  MUFU.RSQ R0, -QNAN ;  /* 0xffc0000000007908 */ /* 0x000e220000001400 */
[----:B------:R-:W-:Y:S05]  /*0990*/  BRA `(.L_x_13) ;  /* 0x0000000000047947 */ /* 0x000fea0003800000 */
.L_x_5:
[----:B------:R-:W-:-:S07]  /*09a0*/  FADD.FTZ R0, R0, R3 ;  /* 0x0000000300007221 */ /* 0x000fce0000010000 */
.L_x_13:
[----:B------:R-:W-:Y:S05]  /*09b0*/  BSYNC.RECONVERGENT B1 ;  /* 0x0000000000017941 */ /* 0x000fea0003800200 */
.L_x_3:
[----:B------:R-:W-:-:S04]  /*09c0*/  IMAD.MOV.U32 R3, RZ, RZ, 0x0 ;  /* 0x00000000ff037424 */ /* 0x000fc800078e00ff */
[----:B0-----:R-:W-:Y:S05]  /*09d0*/  RET.REL.NODEC R2 `(_Z19update_differentialPfPKfS1_S1_) ;  /* 0xfffffff402887950 */ /* 0x001fea0003c3ffff */
.L_x_14:
        /* <DEDUP_REMOVED lines=10> */
.L_x_95:


//--------------------- .text._Z15laplace_cornersPKfPf --------------------------
	.section	.text._Z15laplace_cornersPKfPf,"ax",@progbits
	.align	128
        .global         _Z15laplace_cornersPKfPf
        .type           _Z15laplace_cornersPKfPf,@function
        .size           _Z15laplace_cornersPKfPf,(.L_x_102 - _Z15laplace_cornersPKfPf)
        .other          _Z15laplace_cornersPKfPf,@"STO_CUDA_ENTRY STV_DEFAULT"
_Z15laplace_cornersPKfPf:
.text._Z15laplace_cornersPKfPf:
[----:B------:R-:W-:Y:S01]  /*0000*/  LDC R1, c[0x0][0x37c] ;  /* 0x0000df00ff017b82 */ /* 0x000fe20000000800 */
[----:B------:R-:W0:Y:S07]  /*0010*/  S2R R0, SR_TID.X ;  /* 0x0000000000007919 */ /* 0x000e2e0000002100 */
[----:B------:R-:W0:Y:S08]  /*0020*/  S2UR UR4, SR_CTAID.X ;  /* 0x00000000000479c3 */ /* 0x000e300000002500 */
[----:B------:R-:W0:Y:S02]  /*0030*/  LDC R3, c[0x0][0x360] ;  /* 0x0000d800ff037b82 */ /* 0x000e240000000800 */
[----:B0-----:R-:W-:-:S05]  /*0040*/  IMAD R0, R3, UR4, R0 ;  /* 0x0000000403007c24 */ /* 0x001fca000f8e0200 */
[----:B------:R-:W-:-:S13]  /*0050*/  ISETP.GT.AND P0, PT, R0, 0x18f, PT ;  /* 0x0000018f0000780c */ /* 0x000fda0003f04270 */
[----:B------:R-:W-:Y:S05]  /*0060*/  @P0 EXIT ;  /* 0x000000000000094d */ /* 0x000fea0003800000 */
[----:B------:R-:W0:Y:S01]  /*0070*/  LDC.64 R2, c[0x0][0x388] ;  /* 0x0000e200ff027b82 */ /* 0x000e220000000a00 */
[----:B------:R-:W1:Y:S01]  /*0080*/  LDCU.64 UR4, c[0x0][0x358] ;  /* 0x00006b00ff0477ac */ /* 0x000e620008000a00 */
[----:B------:R-:W-:-:S04]  /*0090*/  IMAD R5, R0, 0x9000, RZ ;  /* 0x0000900000057824 */ /* 0x000fc800078e02ff */
[----:B0-----:R-:W-:-:S05]  /*00a0*/  IMAD.WIDE R2, R5, 0x4, R2 ;  /* 0x0000000405027825 */ /* 0x001fca00078e0202 */
[----:B-1----:R-:W2:Y:S04]  /*00b0*/  LDG.E R0, desc[UR4][R2.64+0x24004] ;  /* 0x0240040402007981 */ /* 0x002ea8000c1e1900 */
[----:B------:R-:W2:Y:S04]  /*00c0*/  LDG.E R5, desc[UR4][R2.64+0x24300] ;  /* 0x0243000402057981 */ /* 0x000ea8000c1e1900 */
[----:B------:R-:W3:Y:S04]  /*00d0*/  LDG.E R4, desc[UR4][R2.64+0x242f8] ;  /* 0x0242f80402047981 */ /* 0x000ee8000c1e1900 */
[----:B------:R-:W3:Y:S04]  /*00e0*/  LDG.E R7, desc[UR4][R2.64+0x245fc] ;  /* 0x0245fc0402077981 */ /* 0x000ee8000c1e1900 */
[----:B------:R-:W4:Y:S04]  /*00f0*/  LDG.E R6, desc[UR4][R2.64+0x47d04] ;  /* 0x047d040402067981 */ /* 0x000f28000c1e1900 */
[----:B------:R-:W4:Y:S04]  /*0100*/  LDG.E R9, desc[UR4][R2.64+0x47a00] ;  /* 0x047a000402097981 */ /* 0x000f28000c1e1900 */
[----:B------:R-:W5:Y:S04]  /*0110*/  LDG.E R8, desc[UR4][R2.64+0x47ff8] ;  /* 0x047ff80402087981 */ /* 0x000f68000c1e1900 */
[----:B------:R-:W5:Y:S01]  /*0120*/  LDG.E R11, desc[UR4][R2.64+0x47cfc] ;  /* 0x047cfc04020b7981 */ /* 0x000f62000c1e1900 */
[----:B--2---:R-:W-:-:S04]  /*0130*/  FADD R0, R0, R5 ;  /* 0x0000000500007221 */ /* 0x004fc80000000000 */
[----:B------:R-:W-:Y:S01]  /*0140*/  FMUL R5, R0, 0.5 ;  /* 0x3f00000000057820 */ /* 0x000fe20000400000 */
[----:B---3--:R-:W-:-:S04]  /*0150*/  FADD R4, R4, R7 ;  /* 0x0000000704047221 */ /* 0x008fc80000000000 */
[----:B------:R-:W-:Y:S01]  /*0160*/  STG.E desc[UR4][R2.64+0x24000], R5 ;  /* 0x0240000502007986 */ /* 0x000fe2000c101904 */
[----:B------:R-:W-:Y:S01]  /*0170*/  FMUL R7, R4, 0.5 ;  /* 0x3f00000004077820 */ /* 0x000fe20000400000 */
[----:B----4-:R-:W-:-:S04]  /*0180*/  FADD R6, R6, R9 ;  /* 0x0000000906067221 */ /* 0x010fc80000000000 */
[----:B------:R-:W-:Y:S01]  /*0190*/  STG.E desc[UR4][R2.64+0x242fc], R7 ;  /* 0x0242fc0702007986 */ /* 0x000fe2000c101904 */
[----:B------:R-:W-:Y:S01]  /*01a0*/  FMUL R9, R6, 0.5 ;  /* 0x3f00000006097820 */ /* 0x000fe20000400000 */
[----:B-----5:R-:W-:-:S04]  /*01b0*/  FADD R8, R8, R11 ;  /* 0x0000000b08087221 */ /* 0x020fc80000000000 */
[----:B------:R-:W-:Y:S01]  /*01c0*/  STG.E desc[UR4][R2.64+0x47d00], R9 ;  /* 0x047d000902007986 */ /* 0x000fe2000c101904 */
[----:B------:R-:W-:-:S05]  /*01d0*/  FMUL R11, R8, 0.5 ;  /* 0x3f000000080b7820 */ /* 0x000fca0000400000 */
[----:B------:R-:W-:Y:S01]  /*01e0*/  STG.E desc[UR4][R2.64+0x47ffc], R11 ;  /* 0x047ffc0b02007986 */ /* 0x000fe2000c101904 */
[----:B------:R-:W-:Y:S05]  /*01f0*/  EXIT ;  /* 0x000000000000794d */ /* 0x000fea0003800000 */
.L_x_15:
        /* <DEDUP_REMOVED lines=16> */
.L_x_102:


//--------------------- .text._Z7laplacePKfPf     --------------------------
	.section	.text._Z7laplacePKfPf,"ax",@progbits
	.align	128
        .global         _Z7laplacePKfPf
        .type           _Z7laplacePKfPf,@function
        .size           _Z7laplacePKfPf,(.L_x_96 - _Z7laplacePKfPf)
        .other          _Z7laplacePKfPf,@"STO_CUDA_ENTRY STV_DEFAULT"
_Z7laplacePKfPf:
.text._Z7laplacePKfPf:
        /* <DEDUP_REMOVED lines=17> */
[C---:B------:R-:W-:Y:S01]  /*0110*/  ISETP.GE.U32.AND P0, PT, R3.reuse, 0xbf, PT ;  /* 0x000000bf0300780c */ /* 0x040fe20003f06070 */
[----:B------:R-:W0:Y:S01]  /*0120*/  LDCU.64 UR6, c[0x0][0x380] ;  /* 0x00007000ff0677ac */ /* 0x000e220008000a00 */
[C---:B------:R-:W-:Y:S01]  /*0130*/  VIADD R4, R3.reuse, 0x1 ;  /* 0x0000000103047836 */ /* 0x040fe20000000000 */
[----:B------:R-:W-:Y:S01]  /*0140*/  ISETP.GT.AND P1, PT, R0, RZ, PT ;  /* 0x000000ff0000720c */ /* 0x000fe20003f24270 */
[C-C-:B------:R-:W-:Y:S01]  /*0150*/  IMAD R13, R3.reuse, 0xc0, R0.reuse ;  /* 0x000000c0030d7824 */ /* 0x140fe200078e0200 */
[----:B------:R-:W-:Y:S01]  /*0160*/  VIMNMX.U32 R5, PT, PT, R3, 0x1, !PT ;  /* 0x0000000103057848 */ /* 0x000fe20007fe0000 */
[----:B------:R-:W-:Y:S01]  /*0170*/  IMAD R2, R2, 0x9000, RZ ;  /* 0x0000900002027824 */ /* 0x000fe200078e02ff */
[----:B------:R-:W1:Y:S01]  /*0180*/  LDCU.64 UR4, c[0x0][0x358] ;  /* 0x00006b00ff0477ac */ /* 0x000e620008000a00 */
[----:B------:R-:W-:Y:S02]  /*0190*/  VIADD R7, R13, 0xffffffff ;  /* 0xffffffff0d077836 */ /* 0x000fe40000000000 */
[----:B------:R-:W-:-:S03]  /*01a0*/  IMAD R5, R5, 0xc0, R0 ;  /* 0x000000c005057824 */ /* 0x000fc600078e0200 */
[----:B------:R-:W-:Y:S01]  /*01b0*/  @P0 IMAD.MOV R4, RZ, RZ, R3 ;  /* 0x000000ffff040224 */ /* 0x000fe200078e0203 */
[----:B------:R-:W-:Y:S01]  /*01c0*/  ISETP.GE.AND P0, PT, R0, 0xbf, PT ;  /* 0x000000bf0000780c */ /* 0x000fe20003f06270 */
[----:B------:R-:W-:Y:S02]  /*01d0*/  VIADD R5, R5, 0xffffff40 ;  /* 0xffffff4005057836 */ /* 0x000fe40000000000 */
[----:B------:R-:W-:Y:S02]  /*01e0*/  IMAD R3, R4, 0xc0, RZ ;  /* 0x000000c004037824 */ /* 0x000fe400078e02ff */
[----:B------:R-:W-:Y:S01]  /*01f0*/  @!P1 IMAD.MOV R7, RZ, RZ, R13 ;  /* 0x000000ffff079224 */ /* 0x000fe200078e020d */
[-C--:B------:R-:W-:Y:S02]  /*0200*/  IADD3 R9, P1, PT, R5, R2.reuse, RZ ;  /* 0x0000000205097210 */ /* 0x080fe40007f3e0ff */
[--C-:B------:R-:W-:Y:S02]  /*0210*/  IADD3 R3, P2, P3, R3, R2, R0.reuse ;  /* 0x0000000203037210 */ /* 0x100fe40007b5e000 */
[----:B------:R-:W-:-:S02]  /*0220*/  SHF.R.S32.HI R0, RZ, 0x1f, R0 ;  /* 0x0000001fff007819 */ /* 0x000fc40000011400 */
[----:B------:R-:W-:Y:S02]  /*0230*/  LEA.HI.X.SX32 R12, R5, RZ, 0x1, P1 ;  /* 0x000000ff050c7211 */ /* 0x000fe400008f0eff */
[----:B------:R-:W-:Y:S02]  /*0240*/  IADD3.X R4, PT, PT, RZ, RZ, R0, P2, P3 ;  /* 0x000000ffff047210 */ /* 0x000fe400017e6400 */
[C---:B0-----:R-:W-:Y:S02]  /*0250*/  LEA R10, P2, R3.reuse, UR6, 0x2 ;  /* 0x00000006030a7c11 */ /* 0x041fe4000f8410ff */
[----:B------:R-:W-:Y:S02]  /*0260*/  IADD3 R0, P3, PT, R2, R7, RZ ;  /* 0x0000000702007210 */ /* 0x000fe40007f7e0ff */
[----:B------:R-:W-:Y:S01]  /*0270*/  LEA.HI.X R11, R3, UR7, R4, 0x2, P2 ;  /* 0x00000007030b7c11 */ /* 0x000fe200090f1404 */
[----:B------:R-:W-:Y:S01]  /*0280*/  VIADD R3, R13, 0x1 ;  /* 0x000000010d037836 */ /* 0x000fe20000000000 */
[----:B------:R-:W-:Y:S01]  /*0290*/  LEA.HI.X.SX32 R7, R7, RZ, 0x1, P3 ;  /* 0x000000ff07077211 */ /* 0x000fe200018f0eff */
[----:B------:R-:W-:Y:S01]  /*02a0*/  @P0 IMAD.MOV R3, RZ, RZ, R13 ;  /* 0x000000ffff030224 */ /* 0x000fe200078e020d */
[----:B------:R-:W-:-:S02]  /*02b0*/  LEA R6, P2, R0, UR6, 0x2 ;  /* 0x0000000600067c11 */ /* 0x000fc4000f8410ff */
[----:B------:R-:W-:Y:S01]  /*02c0*/  IADD3 R4, P3, PT, R2, R13, RZ ;  /* 0x0000000d02047210 */ /* 0x000fe20007f7e0ff */
[----:B-1----:R0:W2:Y:S01]  /*02d0*/  LDG.E R11, desc[UR4][R10.64+0x24000] ;  /* 0x024000040a0b7981 */ /* 0x0020a2000c1e1900 */
[----:B------:R-:W-:Y:S02]  /*02e0*/  LEA R8, P1, R9, UR6, 0x2 ;  /* 0x0000000609087c11 */ /* 0x000fe4000f8210ff */
[----:B------:R-:W-:Y:S02]  /*02f0*/  LEA.HI.X R7, R0, UR7, R7, 0x2, P2 ;  /* 0x0000000700077c11 */ /* 0x000fe400090f1407 */
[----:B------:R-:W-:Y:S02]  /*0300*/  LEA.HI.X.SX32 R13, R13, RZ, 0x1, P3 ;  /* 0x000000ff0d0d7211 */ /* 0x000fe400018f0eff */
[----:B------:R-:W-:Y:S01]  /*0310*/  IADD3 R0, P0, PT, R2, R3, RZ ;  /* 0x0000000302007210 */ /* 0x000fe20007f1e0ff */
[----:B------:R-:W3:Y:S01]  /*0320*/  LDG.E R6, desc[UR4][R6.64+0x24000] ;  /* 0x0240000406067981 */ /* 0x000ee2000c1e1900 */
[----:B------:R-:W-:-:S02]  /*0330*/  LEA.HI.X R9, R9, UR7, R12, 0x2, P1 ;  /* 0x0000000709097c11 */ /* 0x000fc400088f140c */
[C---:B------:R-:W-:Y:S01]  /*0340*/  SHF.L.U64.HI R2, R4.reuse, 0x2, R13 ;  /* 0x0000000204027819 */ /* 0x040fe2000001020d */
[----:B------:R-:W-:Y:S01]  /*0350*/  IMAD.SHL.U32 R4, R4, 0x4, RZ ;  /* 0x0000000404047824 */ /* 0x000fe200078e00ff */
[----:B------:R-:W-:Y:S01]  /*0360*/  LEA.HI.X.SX32 R3, R3, RZ, 0x1, P0 ;  /* 0x000000ff03037211 */ /* 0x000fe200000f0eff */
[----:B------:R-:W2:Y:S01]  /*0370*/  LDG.E R8, desc[UR4][R8.64+0x24000] ;  /* 0x0240000408087981 */ /* 0x000ea2000c1e1900 */
[----:B------:R-:W-:-:S04]  /*0380*/  LEA R12, P0, R0, UR6, 0x2 ;  /* 0x00000006000c7c11 */ /* 0x000fc8000f8010ff */
[----:B------:R-:W-:Y:S02]  /*0390*/  LEA.HI.X R13, R0, UR7, R3, 0x2, P0 ;  /* 0x00000007000d7c11 */ /* 0x000fe400080f1403 */
[----:B------:R-:W-:Y:S01]  /*03a0*/  IADD3 R14, P0, PT, R4, UR6, RZ ;  /* 0x00000006040e7c10 */ /* 0x000fe2000ff1e0ff */
[----:B------:R-:W1:Y:S02]  /*03b0*/  LDC R3, c[0x3][0x8] ;  /* 0x00c00200ff037b82 */ /* 0x000e640000000800 */
[----:B------:R-:W4:Y:S01]  /*03c0*/  LDG.E R12, desc[UR4][R12.64+0x24000] ;  /* 0x024000040c0c7981 */ /* 0x000f22000c1e1900 */
[----:B------:R-:W-:-:S06]  /*03d0*/  IADD3.X R15, PT, PT, R2, UR7, RZ, P0, !PT ;  /* 0x00000007020f7c10 */ /* 0x000fcc00087fe4ff */
[----:B------:R-:W5:Y:S01]  /*03e0*/  LDG.E R15, desc[UR4][R14.64+0x24000] ;  /* 0x024000040e0f7981 */ /* 0x000f62000c1e1900 */
[----:B-1----:R-:W-:-:S04]  /*03f0*/  FMUL R3, R3, R3 ;  /* 0x0000000303037220 */ /* 0x002fc80000400000 */
[----:B0-----:R-:W0:Y:S01]  /*0400*/  MUFU.RCP R10, R3 ;  /* 0x00000003000a7308 */ /* 0x001e220000001000 */
[----:B------:R-:W-:Y:S01]  /*0410*/  BSSY.RECONVERGENT B0, `(.L_x_16) ;  /* 0x000000f000007945 */ /* 0x000fe20003800200 */
[----:B0-----:R-:W-:-:S04]  /*0420*/  FFMA R5, -R3, R10, 1 ;  /* 0x3f80000003057423 */ /* 0x001fc8000000010a */
[----:B------:R-:W-:Y:S01]  /*0430*/  FFMA R5, R10, R5, R10 ;  /* 0x000000050a057223 */ /* 0x000fe2000000000a */
[----:B--2---:R-:W-:-:S04]  /*0440*/  FADD R11, R8, R11 ;  /* 0x0000000b080b7221 */ /* 0x004fc80000000000 */
[----:B---3--:R-:W-:-:S04]  /*0450*/  FADD R11, R11, R6 ;  /* 0x000000060b0b7221 */ /* 0x008fc80000000000 */
[----:B----4-:R-:W-:-:S04]  /*0460*/  FADD R0, R11, R12 ;  /* 0x0000000c0b007221 */ /* 0x010fc80000000000 */
[----:B-----5:R-:W-:-:S04]  /*0470*/  FFMA R0, R15, -4, R0 ;  /* 0xc08000000f007823 */ /* 0x020fc80000000000 */
[----:B------:R-:W0:Y:S01]  /*0480*/  FCHK P0, R0, R3 ;  /* 0x0000000300007302 */ /* 0x000e220000000000 */
[----:B------:R-:W-:-:S04]  /*0490*/  FFMA R6, R0, R5, RZ ;  /* 0x0000000500067223 */ /* 0x000fc800000000ff */
[----:B------:R-:W-:-:S04]  /*04a0*/  FFMA R7, -R3, R6, R0 ;  /* 0x0000000603077223 */ /* 0x000fc80000000100 */
[----:B------:R-:W-:Y:S01]  /*04b0*/  FFMA R7, R5, R7, R6 ;  /* 0x0000000705077223 */ /* 0x000fe20000000006 */
[----:B0-----:R-:W-:Y:S06]  /*04c0*/  @!P0 BRA `(.L_x_17) ;  /* 0x00000000000c8947 */ /* 0x001fec0003800000 */
[----:B------:R-:W-:-:S07]  /*04d0*/  MOV R6, 0x4f0 ;  /* 0x000004f000067802 */ /* 0x000fce0000000f00 */
[----:B------:R-:W-:Y:S05]  /*04e0*/  CALL.REL.NOINC `($__internal_1_$__cuda_sm3x_div_rn_noftz_f32_slowpath) ;  /* 0x00000000001c7944 */ /* 0x000fea0003c00000 */
[----:B------:R-:W-:-:S07]  /*04f0*/  IMAD.MOV.U32 R7, RZ, RZ, R0 ;  /* 0x000000ffff077224 */ /* 0x000fce00078e0000 */
.L_x_17:
[----:B------:R-:W-:Y:S05]  /*0500*/  BSYNC.RECONVERGENT B0 ;  /* 0x0000000000007941 */ /* 0x000fea0003800200 */
.L_x_16:
[----:B------:R-:W0:Y:S02]  /*0510*/  LDCU.64 UR6, c[0x0][0x388] ;  /* 0x00007100ff0677ac */ /* 0x000e240008000a00 */
[----:B0-----:R-:W-:-:S04]  /*0520*/  IADD3 R4, P0, PT, R4, UR6, RZ ;  /* 0x0000000604047c10 */ /* 0x001fc8000ff1e0ff */
[----:B------:R-:W-:-:S05]  /*0530*/  IADD3.X R5, PT, PT, R2, UR7, RZ, P0, !PT ;  /* 0x0000000702057c10 */ /* 0x000fca00087fe4ff */
[----:B------:R-:W-:Y:S01]  /*0540*/  STG.E desc[UR4][R4.64+0x24000], R7 ;  /* 0x0240000704007986 */ /* 0x000fe2000c101904 */
[----:B------:R-:W-:Y:S05]  /*0550*/  EXIT ;  /* 0x000000000000794d */ /* 0x000fea0003800000 */
        .weak           $__internal_1_$__cuda_sm3x_div_rn_noftz_f32_slowpath
        .type           $__internal_1_$__cuda_sm3x_div_rn_noftz_f32_slowpath,@function
        .size           $__internal_1_$__cuda_sm3x_div_rn_noftz_f32_slowpath,(.L_x_96 - $__internal_1_$__cuda_sm3x_div_rn_noftz_f32_slowpath)
$__internal_1_$__cuda_sm3x_div_rn_noftz_f32_slowpath:
[--C-:B------:R-:W-:Y:S01]  /*0560*/  SHF.R.U32.HI R7, RZ, 0x17, R3.reuse ;  /* 0x00000017ff077819 */ /* 0x100fe20000011603 */
[----:B------:R-:W-:Y:S01]  /*0570*/  BSSY.RECONVERGENT B1, `(.L_x_18) ;  /* 0x0000064000017945 */ /* 0x000fe20003800200 */
[--C-:B------:R-:W-:Y:S01]  /*0580*/  SHF.R.U32.HI R5, RZ, 0x17, R0.reuse ;  /* 0x00000017ff057819 */ /* 0x100fe20000011600 */
[----:B------:R-:W-:Y:S01]  /*0590*/  IMAD.MOV.U32 R8, RZ, RZ, R3 ;  /* 0x000000ffff087224 */ /* 0x000fe200078e0003 */
[----:B------:R-:W-:Y:S02]  /*05a0*/  LOP3.LUT R7, R7, 0xff, RZ, 0xc0, !PT ;  /* 0x000000ff07077812 */ /* 0x000fe400078ec0ff */
[----:B------:R-:W-:Y:S01]  /*05b0*/  LOP3.LUT R12, R5, 0xff, RZ, 0xc0, !PT ;  /* 0x000000ff050c7812 */ /* 0x000fe200078ec0ff */
[----:B------:R-:W-:Y:S02]  /*05c0*/  IMAD.MOV.U32 R5, RZ, RZ, R0 ;  /* 0x000000ffff057224 */ /* 0x000fe400078e0000 */
[----:B------:R-:W-:Y:S02]  /*05d0*/  VIADD R10, R7, 0xffffffff ;  /* 0xffffffff070a7836 */ /* 0x000fe40000000000 */
[----:B------:R-:W-:-:S03]  /*05e0*/  VIADD R11, R12, 0xffffffff ;  /* 0xffffffff0c0b7836 */ /* 0x000fc60000000000 */
[----:B------:R-:W-:-:S04]  /*05f0*/  ISETP.GT.U32.AND P0, PT, R10, 0xfd, PT ;  /* 0x000000fd0a00780c */ /* 0x000fc80003f04070 */
[----:B------:R-:W-:-:S13]  /*0600*/  ISETP.GT.U32.OR P0, PT, R11, 0xfd, P0 ;  /* 0x000000fd0b00780c */ /* 0x000fda0000704470 */
[----:B------:R-:W-:Y:S01]  /*0610*/  @!P0 IMAD.MOV.U32 R9, RZ, RZ, RZ ;  /* 0x000000ffff098224 */ /* 0x000fe200078e00ff */
[----:B------:R-:W-:Y:S06]  /*0620*/  @!P0 BRA `(.L_x_19) ;  /* 0x00000000005c8947 */ /* 0x000fec0003800000 */
[----:B------:R-:W-:Y:S02]  /*0630*/  FSETP.GTU.FTZ.AND P0, PT, |R0|, +INF , PT ;  /* 0x7f8000000000780b */ /* 0x000fe40003f1c200 */
        /* <DEDUP_REMOVED lines=22> */
.L_x_19:
[----:B------:R-:W-:Y:S01]  /*07a0*/  LEA R3, R7, 0xc0800000, 0x17 ;  /* 0xc080000007037811 */ /* 0x000fe200078eb8ff */
[----:B------:R-:W-:Y:S04]  /*07b0*/  BSSY.RECONVERGENT B2, `(.L_x_24) ;  /* 0x0000036000027945 */ /* 0x000fe80003800200 */
[----:B------:R-:W-:Y:S02]  /*07c0*/  IMAD.IADD R3, R8, 0x1, -R3 ;  /* 0x0000000108037824 */ /* 0x000fe400078e0a03 */
[----:B------:R-:W-:Y:S02]  /*07d0*/  VIADD R8, R12, 0xffffff81 ;  /* 0xffffff810c087836 */ /* 0x000fe40000000000 */
[----:B------:R-:W0:Y:S01]  /*07e0*/  MUFU.RCP R10, R3 ;  /* 0x00000003000a7308 */ /* 0x000e220000001000 */
[----:B------:R-:W-:Y:S01]  /*07f0*/  FADD.FTZ R11, -R3, -RZ ;  /* 0x800000ff030b7221 */ /* 0x000fe20000010100 */
[C---:B------:R-:W-:Y:S01]  /*0800*/  IMAD R0, R8.reuse, -0x800000, R5 ;  /* 0xff80000008007824 */ /* 0x040fe200078e0205 */
[----:B------:R-:W-:-:S05]  /*0810*/  IADD3 R8, PT, PT, R8, 0x7f, -R7 ;  /* 0x0000007f08087810 */ /* 0x000fca0007ffe807 */
        /* <DEDUP_REMOVED lines=43> */
.L_x_26:
[----:B------:R-:W-:-:S04]  /*0ad0*/  LOP3.LUT R0, R0, 0x80000000, RZ, 0xc0, !PT ;  /* 0x8000000000007812 */ /* 0x000fc800078ec0ff */
[----:B------:R-:W-:Y:S01]  /*0ae0*/  LOP3.LUT R0, R0, 0x7f800000, RZ, 0xfc, !PT ;  /* 0x7f80000000007812 */ /* 0x000fe200078efcff */
[----:B------:R-:W-:Y:S06]  /*0af0*/  BRA `(.L_x_27) ;  /* 0x0000000000047947 */ /* 0x000fec0003800000 */
.L_x_25:
[----:B------:R-:W-:-:S07]  /*0b00*/  IMAD R0, R8, 0x800000, R0 ;  /* 0x0080000008007824 */ /* 0x000fce00078e0200 */
.L_x_27:
[----:B------:R-:W-:Y:S05]  /*0b10*/  BSYNC.RECONVERGENT B2 ;  /* 0x0000000000027941 */ /* 0x000fea0003800200 */
.L_x_24:
[----:B------:R-:W-:Y:S05]  /*0b20*/  BRA `(.L_x_28) ;  /* 0x0000000000207947 */ /* 0x000fea0003800000 */
.L_x_23:
[----:B------:R-:W-:-:S04]  /*0b30*/  LOP3.LUT R0, R8, 0x80000000, R5, 0x48, !PT ;  /* 0x8000000008007812 */ /* 0x000fc800078e4805 */
[----:B------:R-:W-:Y:S01]  /*0b40*/  LOP3.LUT R0, R0, 0x7f800000, RZ, 0xfc, !PT ;  /* 0x7f80000000007812 */ /* 0x000fe200078efcff */
[----:B------:R-:W-:Y:S06]  /*0b50*/  BRA `(.L_x_28) ;  /* 0x0000000000147947 */ /* 0x000fec0003800000 */
.L_x_22:
[----:B------:R-:W-:Y:S01]  /*0b60*/  LOP3.LUT R0, R8, 0x80000000, R5, 0x48, !PT ;  /* 0x8000000008007812 */ /* 0x000fe200078e4805 */
[----:B------:R-:W-:Y:S06]  /*0b70*/  BRA `(.L_x_28) ;  /* 0x00000000000c7947 */ /* 0x000fec0003800000 */
.L_x_21:
[----:B------:R-:W0:Y:S01]  /*0b80*/  MUFU.RSQ R0, -QNAN ;  /* 0xffc0000000007908 */ /* 0x000e220000001400 */
[----:B------:R-:W-:Y:S05]  /*0b90*/  BRA `(.L_x_28) ;  /* 0x0000000000047947 */ /* 0x000fea0003800000 */
.L_x_20:
[----:B------:R-:W-:-:S07]  /*0ba0*/  FADD.FTZ R0, R0, R3 ;  /* 0x0000000300007221 */ /* 0x000fce0000010000 */
.L_x_28:
[----:B------:R-:W-:Y:S05]  /*0bb0*/  BSYNC.RECONVERGENT B1 ;  /* 0x0000000000017941 */ /* 0x000fea0003800200 */
.L_x_18:
[----:B------:R-:W-:-:S04]  /*0bc0*/  IMAD.MOV.U32 R7, RZ, RZ, 0x0 ;  /* 0x00000000ff077424 */ /* 0x000fc800078e00ff */
[----:B0-----:R-:W-:Y:S05]  /*0bd0*/  RET.REL.NODEC R6 `(_Z7laplacePKfPf) ;  /* 0xfffffff406087950 */ /* 0x001fea0003c3ffff */
.L_x_29:
        /* <DEDUP_REMOVED lines=10> */
.L_x_96:


//--------------------- .text._Z16backpropagation2PfPKfS1_S1_S1_i --------------------------
	.section	.text._Z16backpropagation2PfPKfS1_S1_S1_i,"ax",@progbits
	.align	128
        .global         _Z16backpropagation2PfPKfS1_S1_S1_i
        .type           _Z16backpropagation2PfPKfS1_S1_S1_i,@function
        .size           _Z16backpropagation2PfPKfS1_S1_S1_i,(.L_x_104 - _Z16backpropagation2PfPKfS1_S1_S1_i)
        .other          _Z16backpropagation2PfPKfS1_S1_S1_i,@"STO_CUDA_ENTRY STV_DEFAULT"
_Z16backpropagation2PfPKfS1_S1_S1_i:
.text._Z16backpropagation2PfPKfS1_S1_S1_i:
[----:B------:R-:W-:Y:S01]  /*0000*/  LDC R1, c[0x0][0x37c] ;  /* 0x0000df00ff017b82 */ /* 0x000fe20000000800 */
[----:B------:R-:W0:Y:S07]  /*0010*/  S2R R0, SR_TID.X ;  /* 0x0000000000007919 */ /* 0x000e2e0000002100 */
[----:B------:R-:W1:Y:S01]  /*0020*/  LDC R9, c[0x0][0x3a8] ;  /* 0x0000ea00ff097b82 */ /* 0x000e620000000800 */
[----:B------:R-:W2:Y:S01]  /*0030*/  LDCU.64 UR4, c[0x0][0x358] ;  /* 0x00006b00ff0477ac */ /* 0x000ea20008000a00 */
[----:B------:R-:W-:Y:S01]  /*0040*/  BSSY.RECONVERGENT B0, `(.L_x_30) ;  /* 0x000002f000007945 */ /* 0x000fe20003800200 */
[----:B0-----:R-:W-:-:S02]  /*0050*/  IADD3 R2, PT, PT, R0, -0x15, RZ ;  /* 0xffffffeb00027810 */ /* 0x001fc40007ffe0ff */
[----:B------:R-:W-:Y:S02]  /*0060*/  IADD3 R3, PT, PT, R0, -0x1, RZ ;  /* 0xffffffff00037810 */ /* 0x000fe40007ffe0ff */
[----:B------:R-:W-:Y:S02]  /*0070*/  ISETP.GT.U32.AND P1, PT, R2, 0x9e, PT ;  /* 0x0000009e0200780c */ /* 0x000fe40003f24070 */
[----:B------:R-:W-:Y:S01]  /*0080*/  ISETP.GT.U32.AND P0, PT, R3, 0xbd, PT ;  /* 0x000000bd0300780c */ /* 0x000fe20003f04070 */
[----:B-1----:R-:W-:-:S10]  /*0090*/  IMAD R3, R9, 0x9000, RZ ;  /* 0x0000900009037824 */ /* 0x002fd400078e02ff */
[----:B--2---:R-:W-:Y:S05]  /*00a0*/  @P1 BRA `(.L_x_31) ;  /* 0x0000000000a01947 */ /* 0x004fea0003800000 */
[----:B------:R-:W0:Y:S01]  /*00b0*/  LDC.64 R6, c[0x0][0x388] ;  /* 0x0000e200ff067b82 */ /* 0x000e220000000a00 */
[----:B------:R-:W1:Y:S01]  /*00c0*/  LDCU.64 UR6, c[0x0][0x380] ;  /* 0x00007000ff0677ac */ /* 0x000e620008000a00 */
[----:B------:R-:W-:Y:S01]  /*00d0*/  IMAD R2, R9, 0xc0, R0 ;  /* 0x000000c009027824 */ /* 0x000fe200078e0200 */
[----:B------:R-:W-:Y:S02]  /*00e0*/  LOP3.LUT R5, R0, R3, RZ, 0xfc, !PT ;  /* 0x0000000300057212 */ /* 0x000fe400078efcff */
[----:B------:R-:W-:Y:S01]  /*00f0*/  SHF.R.S32.HI R14, RZ, 0x1f, R3 ;  /* 0x0000001fff0e7819 */ /* 0x000fe20000011403 */
[----:B------:R-:W2:Y:S02]  /*0100*/  LDCU UR8, c[0x3][0x8] ;  /* 0x00c00100ff0877ac */ /* 0x000ea40008000800 */
[----:B------:R-:W3:Y:S01]  /*0110*/  LDC.64 R8, c[0x0][0x398] ;  /* 0x0000e600ff087b82 */ /* 0x000ee20000000a00 */
[----:B-1----:R-:W-:-:S04]  /*0120*/  LEA R4, P1, R5, UR6, 0x2 ;  /* 0x0000000605047c11 */ /* 0x002fc8000f8210ff */
[----:B------:R-:W-:Y:S01]  /*0130*/  LEA.HI.X R5, R5, UR7, R14, 0x2, P1 ;  /* 0x0000000705057c11 */ /* 0x000fe200088f140e */
[----:B0-----:R-:W-:-:S04]  /*0140*/  IMAD.WIDE R6, R2, 0x4, R6 ;  /* 0x0000000402067825 */ /* 0x001fc800078e0206 */
[----:B------:R-:W4:Y:S04]  /*0150*/  LDG.E R10, desc[UR4][R4.64+0x21900] ;  /* 0x02190004040a7981 */ /* 0x000f28000c1e1900 */
[----:B------:R-:W2:Y:S01]  /*0160*/  LDG.E R6, desc[UR4][R6.64] ;  /* 0x0000000406067981 */ /* 0x000ea2000c1e1900 */
[----:B---3--:R-:W-:-:S03]  /*0170*/  IMAD.WIDE R8, R2, 0x4, R8 ;  /* 0x0000000402087825 */ /* 0x008fc600078e0208 */
[----:B------:R-:W3:Y:S01]  /*0180*/  LDG.E R12, desc[UR4][R4.64+0x3f00] ;  /* 0x003f0004040c7981 */ /* 0x000ee2000c1e1900 */
[----:B--2---:R-:W-:-:S04]  /*0190*/  FMUL R11, R6, UR8 ;  /* 0x00000008060b7c20 */ /* 0x004fc80008400000 */
[----:B----4-:R-:W-:Y:S02]  /*01a0*/  FFMA R13, R11, 1000, R10 ;  /* 0x447a00000b0d7823 */ /* 0x010fe4000000000a */
[----:B------:R-:W0:Y:S03]  /*01b0*/  LDC.64 R10, c[0x0][0x390] ;  /* 0x0000e400ff0a7b82 */ /* 0x000e260000000a00 */
[----:B------:R1:W-:Y:S04]  /*01c0*/  STG.E desc[UR4][R4.64+0x21c00], R13 ;  /* 0x021c000d04007986 */ /* 0x0003e8000c101904 */
[----:B------:R-:W2:Y:S01]  /*01d0*/  LDG.E R8, desc[UR4][R8.64] ;  /* 0x0000000408087981 */ /* 0x000ea2000c1e1900 */
[----:B------:R-:W-:-:S05]  /*01e0*/  IMAD R16, R0, 0xc0, RZ ;  /* 0x000000c000107824 */ /* 0x000fca00078e02ff */
[----:B------:R-:W-:-:S04]  /*01f0*/  IADD3 R16, P1, PT, R16, R3, RZ ;  /* 0x0000000310107210 */ /* 0x000fc80007f3e0ff */
[----:B------:R-:W-:Y:S02]  /*0200*/  IADD3.X R17, PT, PT, RZ, R14, RZ, P1, !PT ;  /* 0x0000000eff117210 */ /* 0x000fe40000ffe4ff */
[----:B------:R-:W-:Y:S01]  /*0210*/  LEA R6, P1, R16, UR6, 0x2 ;  /* 0x0000000610067c11 */ /* 0x000fe2000f8210ff */
[----:B0-----:R-:W-:-:S04]  /*0220*/  IMAD.WIDE R10, R2, 0x4, R10 ;  /* 0x00000004020a7825 */ /* 0x001fc800078e020a */
[----:B--2---:R-:W-:Y:S02]  /*0230*/  FMUL R7, R8, UR8 ;  /* 0x0000000808077c20 */ /* 0x004fe40008400000 */
[----:B------:R-:W0:Y:S02]  /*0240*/  LDC.64 R8, c[0x0][0x3a0] ;  /* 0x0000e800ff087b82 */ /* 0x000e240000000a00 */
[----:B---3--:R-:W-:Y:S01]  /*0250*/  FFMA R15, R7, 1000, R12 ;  /* 0x447a0000070f7823 */ /* 0x008fe2000000000c */
[----:B------:R-:W-:-:S04]  /*0260*/  LEA.HI.X R7, R16, UR7, R17, 0x2, P1 ;  /* 0x0000000710077c11 */ /* 0x000fc800088f1411 */
[----:B------:R2:W-:Y:S04]  /*0270*/  STG.E desc[UR4][R4.64+0x3c00], R15 ;  /* 0x003c000f04007986 */ /* 0x0005e8000c101904 */
[----:B------:R-:W1:Y:S04]  /*0280*/  LDG.E R10, desc[UR4][R10.64] ;  /* 0x000000040a0a7981 */ /* 0x000e68000c1e1900 */
[----:B------:R-:W3:Y:S01]  /*0290*/  LDG.E R12, desc[UR4][R6.64+0x2cc] ;  /* 0x0002cc04060c7981 */ /* 0x000ee2000c1e1900 */
[----:B0-----:R-:W-:-:S03]  /*02a0*/  IMAD.WIDE R8, R2, 0x4, R8 ;  /* 0x0000000402087825 */ /* 0x001fc600078e0208 */
[----:B------:R-:W4:Y:S01]  /*02b0*/  LDG.E R2, desc[UR4][R6.64+0x54] ;  /* 0x0000540406027981 */ /* 0x000f22000c1e1900 */
[----:B-1----:R-:W-:-:S04]  /*02c0*/  FMUL R13, R10, UR8 ;  /* 0x000000080a0d7c20 */ /* 0x002fc80008400000 */
[----:B---3--:R-:W-:-:S05]  /*02d0*/  FFMA R13, R13, 1000, R12 ;  /* 0x447a00000d0d7823 */ /* 0x008fca000000000c */
[----:B------:R2:W-:Y:S04]  /*02e0*/  STG.E desc[UR4][R6.64+0x2d0], R13 ;  /* 0x0002d00d06007986 */ /* 0x0005e8000c101904 */
[----:B------:R-:W3:Y:S02]  /*02f0*/  LDG.E R8, desc[UR4][R8.64] ;  /* 0x0000000408087981 */ /* 0x000ee4000c1e1900 */
[----:B---3--:R-:W-:-:S04]  /*0300*/  FMUL R17, R8, UR8 ;  /* 0x0000000808117c20 */ /* 0x008fc80008400000 */
[----:B----4-:R-:W-:-:S05]  /*0310*/  FFMA R17, R17, 1000, R2 ;  /* 0x447a000011117823 */ /* 0x010fca0000000002 */
[----:B------:R2:W-:Y:S02]  /*0320*/  STG.E desc[UR4][R6.64+0x50], R17 ;  /* 0x0000501106007986 */ /* 0x0005e4000c101904 */
.L_x_31:
[----:B------:R-:W-:Y:S05]  /*0330*/  BSYNC.RECONVERGENT B0 ;  /* 0x0000000000007941 */ /* 0x000fea0003800200 */
.L_x_30:
[----:B------:R-:W-:Y:S05]  /*0340*/  @P0 BRA `(.L_x_32) ;  /* 0x0000000000600947 */ /* 0x000fea0003800000 */
[----:B--2---:R-:W0:Y:S01]  /*0350*/  LDC.64 R6, c[0x0][0x380] ;  /* 0x0000e000ff067b82 */ /* 0x004e220000000a00 */
[----:B------:R-:W1:Y:S01]  /*0360*/  LDCU.64 UR6, c[0x0][0x380] ;  /* 0x00007000ff0677ac */ /* 0x000e620008000a00 */
[----:B------:R-:W-:Y:S02]  /*0370*/  LOP3.LUT R5, R0, R3, RZ, 0xfc, !PT ;  /* 0x0000000300057212 */ /* 0x000fe400078efcff */
[----:B------:R-:W-:Y:S02]  /*0380*/  SHF.R.S32.HI R2, RZ, 0x1f, R3 ;  /* 0x0000001fff027819 */ /* 0x000fe40000011403 */
[----:B------:R-:W-:Y:S02]  /*0390*/  LOP3.LUT R11, R3, R0, RZ, 0xfc, !PT ;  /* 0x00000000030b7212 */ /* 0x000fe400078efcff */
[----:B-1----:R-:W-:-:S04]  /*03a0*/  LEA R8, P0, R5, UR6, 0x2 ;  /* 0x0000000605087c11 */ /* 0x002fc8000f8010ff */
[----:B------:R-:W-:Y:S01]  /*03b0*/  LEA.HI.X R9, R5, UR7, R2, 0x2, P0 ;  /* 0x0000000705097c11 */ /* 0x000fe200080f1402 */
[----:B0-----:R-:W-:-:S05]  /*03c0*/  IMAD.WIDE R4, R11, 0x4, R6 ;  /* 0x000000040b047825 */ /* 0x001fca00078e0206 */
[----:B------:R-:W2:Y:S04]  /*03d0*/  LDG.E R9, desc[UR4][R8.64+0x300] ;  /* 0x0003000408097981 */ /* 0x000ea8000c1e1900 */
[----:B------:R-:W3:Y:S01]  /*03e0*/  LDG.E R13, desc[UR4][R4.64+0x23a00] ;  /* 0x023a0004040d7981 */ /* 0x000ee2000c1e1900 */
[C---:B------:R-:W-:Y:S02]  /*03f0*/  IMAD R10, R0.reuse, 0xc0, RZ ;  /* 0x000000c0000a7824 */ /* 0x040fe400078e02ff */
[----:B------:R-:W-:-:S03]  /*0400*/  IMAD R11, R0, 0xbf, R11 ;  /* 0x000000bf000b7824 */ /* 0x000fc600078e020b */
[----:B------:R-:W-:Y:S01]  /*0410*/  IADD3 R3, P0, PT, R10, R3, RZ ;  /* 0x000000030a037210 */ /* 0x000fe20007f1e0ff */
[----:B------:R-:W-:-:S03]  /*0420*/  IMAD.WIDE R6, R11, 0x4, R6 ;  /* 0x000000040b067825 */ /* 0x000fc600078e0206 */
[----:B------:R-:W-:Y:S02]  /*0430*/  IADD3.X R10, PT, PT, RZ, R2, RZ, P0, !PT ;  /* 0x00000002ff0a7210 */ /* 0x000fe400007fe4ff */
[----:B------:R-:W-:-:S04]  /*0440*/  LEA R2, P0, R3, UR6, 0x2 ;  /* 0x0000000603027c11 */ /* 0x000fc8000f8010ff */
[----:B------:R-:W-:Y:S01]  /*0450*/  LEA.HI.X R3, R3, UR7, R10, 0x2, P0 ;  /* 0x0000000703037c11 */ /* 0x000fe200080f140a */
[----:B--2---:R-:W-:Y:S04]  /*0460*/  STG.E desc[UR4][R4.64], R9 ;  /* 0x0000000904007986 */ /* 0x004fe8000c101904 */
[----:B---3--:R-:W-:Y:S04]  /*0470*/  STG.E desc[UR4][R4.64+0x23d00], R13 ;  /* 0x023d000d04007986 */ /* 0x008fe8000c101904 */
[----:B------:R-:W2:Y:S04]  /*0480*/  LDG.E R3, desc[UR4][R2.64+0x4] ;  /* 0x0000040402037981 */ /* 0x000ea8000c1e1900 */
[----:B------:R-:W3:Y:S04]  /*0490*/  LDG.E R11, desc[UR4][R6.64+0x2f8] ;  /* 0x0002f804060b7981 */ /* 0x000ee8000c1e1900 */
[----:B--2---:R-:W-:Y:S04]  /*04a0*/  STG.E desc[UR4][R6.64], R3 ;  /* 0x0000000306007986 */ /* 0x004fe8000c101904 */
[----:B---3--:R-:W-:Y:S01]  /*04b0*/  STG.E desc[UR4][R6.64+0x2fc], R11 ;  /* 0x0002fc0b06007986 */ /* 0x008fe2000c101904 */
[----:B------:R-:W-:Y:S05]  /*04c0*/  EXIT ;  /* 0x000000000000794d */ /* 0x000fea0003800000 */
.L_x_32:
[----:B------:R-:W-:-:S13]  /*04d0*/  ISETP.NE.AND P0, PT, R0, RZ, PT ;  /* 0x000000ff0000720c */ /* 0x000fda0003f05270 */
[----:B------:R-:W-:Y:S05]  /*04e0*/  @P0 EXIT ;  /* 0x000000000000094d */ /* 0x000fea0003800000 */
[----:B--2---:R-:W0:Y:S02]  /*04f0*/  LDC.64 R4, c[0x0][0x380] ;  /* 0x0000e000ff047b82 */ /* 0x004e240000000a00 */
[----:B0-----:R-:W-:-:S05]  /*0500*/  IMAD.WIDE R2, R3, 0x4, R4 ;  /* 0x0000000403027825 */ /* 0x001fca00078e0204 */
[----:B------:R-:W2:Y:S04]  /*0510*/  LDG.E R0, desc[UR4][R2.64+0x4] ;  /* 0x0000040402007981 */ /* 0x000ea8000c1e1900 */
        /* <DEDUP_REMOVED lines=20> */
.L_x_33:
        /* <DEDUP_REMOVED lines=10> */
.L_x_104:


//--------------------- .text._Z16backpropagation1PfPKfi --------------------------
	.section	.text._Z16backpropagation1PfPKfi,"ax",@progbits
	.align	128
        .global         _Z16backpropagation1PfPKfi
        .type           _Z16backpropagation1PfPKfi,@function
        .size           _Z16backpropagation1PfPKfi,(.L_x_97 - _Z16backpropagation1PfPKfi)
        .other          _Z16backpropagation1PfPKfi,@"STO_CUDA_ENTRY STV_DEFAULT"
_Z16backpropagation1PfPKfi:
.text._Z16backpropagation1PfPKfi:
[----:B------:R-:W-:Y:S01]  /*0000*/  LDC R1, c[0x0][0x37c] ;  /* 0x0000df00ff017b82 */ /* 0x000fe20000000800 */
[----:B------:R-:W0:Y:S07]  /*0010*/  S2R R3, SR_TID.Y ;  /* 0x0000000000037919 */ /* 0x000e2e0000002200 */
[----:B------:R-:W1:Y:S01]  /*0020*/  LDC R5, c[0x0][0x360] ;  /* 0x0000d800ff057b82 */ /* 0x000e620000000800 */
[----:B------:R-:W1:Y:S07]  /*0030*/  S2R R0, SR_TID.X ;  /* 0x0000000000007919 */ /* 0x000e6e0000002100 */
[----:B------:R-:W0:Y:S08]  /*0040*/  S2UR UR5, SR_CTAID.Y ;  /* 0x00000000000579c3 */ /* 0x000e300000002600 */
[----:B------:R-:W0:Y:S08]  /*0050*/  LDC R2, c[0x0][0x364] ;  /* 0x0000d900ff027b82 */ /* 0x000e300000000800 */
[----:B------:R-:W1:Y:S01]  /*0060*/  S2UR UR4, SR_CTAID.X ;  /* 0x00000000000479c3 */ /* 0x000e620000002500 */
[----:B0-----:R-:W-:-:S02]  /*0070*/  IMAD R3, R2, UR5, R3 ;  /* 0x0000000502037c24 */ /* 0x001fc4000f8e0203 */
[----:B-1----:R-:W-:Y:S02]  /*0080*/  IMAD R0, R5, UR4, R0 ;  /* 0x0000000405007c24 */ /* 0x002fe4000f8e0200 */
[----:B------:R-:W-:-:S05]  /*0090*/  VIADD R5, R3, 0xffffffff ;  /* 0xffffffff03057836 */ /* 0x000fca0000000000 */
[----:B------:R-:W-:-:S04]  /*00a0*/  VIADDMNMX.U32 R5, R0, 0xffffffff, R5, !PT ;  /* 0xffffffff00057846 */ /* 0x000fc80007800005 */
[----:B------:R-:W-:-:S13]  /*00b0*/  ISETP.GT.U32.AND P0, PT, R5, 0xbd, PT ;  /* 0x000000bd0500780c */ /* 0x000fda0003f04070 */
[----:B------:R-:W-:Y:S05]  /*00c0*/  @P0 EXIT ;  /* 0x000000000000094d */ /* 0x000fea0003800000 */
[----:B------:R-:W0:Y:S01]  /*00d0*/  LDC R12, c[0x0][0x390] ;  /* 0x0000e400ff0c7b82 */ /* 0x000e220000000800 */
[----:B------:R-:W1:Y:S01]  /*00e0*/  LDCU.64 UR6, c[0x0][0x380] ;  /* 0x00007000ff0677ac */ /* 0x000e620008000a00 */
[----:B------:R-:W-:Y:S02]  /*00f0*/  IMAD.MOV.U32 R5, RZ, RZ, 0x9000 ;  /* 0x00009000ff057424 */ /* 0x000fe400078e00ff */
[----:B------:R-:W-:Y:S01]  /*0100*/  IMAD R13, R3, 0xc0, R0 ;  /* 0x000000c0030d7824 */ /* 0x000fe200078e0200 */
[----:B------:R-:W2:Y:S03]  /*0110*/  LDCU.64 UR4, c[0x0][0x358] ;  /* 0x00006b00ff0477ac */ /* 0x000ea60008000a00 */
[----:B------:R-:W3:Y:S01]  /*0120*/  LDC.64 R8, c[0x0][0x388] ;  /* 0x0000e200ff087b82 */ /* 0x000ee20000000a00 */
[----:B------:R-:W-:Y:S02]  /*0130*/  VIADD R11, R13, 0xffffff40 ;  /* 0xffffff400d0b7836 */ /* 0x000fe40000000000 */
[----:B0-----:R-:W-:-:S05]  /*0140*/  IMAD R12, R12, R5, 0x9000 ;  /* 0x000090000c0c7424 */ /* 0x001fca00078e0205 */
[----:B------:R-:W0:Y:S01]  /*0150*/  LDC.64 R4, c[0x0][0x380] ;  /* 0x0000e000ff047b82 */ /* 0x000e220000000a00 */
[C---:B------:R-:W-:Y:S01]  /*0160*/  IADD3 R0, P0, PT, R13.reuse, R12, RZ ;  /* 0x0000000c0d007210 */ /* 0x040fe20007f1e0ff */
[----:B---3--:R-:W-:-:S03]  /*0170*/  IMAD.WIDE.U32 R2, R13, 0x4, R8 ;  /* 0x000000040d027825 */ /* 0x008fc600078e0008 */
[----:B------:R-:W-:Y:S02]  /*0180*/  LEA.HI.X.SX32 R7, R12, RZ, 0x1, P0 ;  /* 0x000000ff0c077211 */ /* 0x000fe400000f0eff */
[C---:B-1----:R-:W-:Y:S01]  /*0190*/  LEA R6, P0, R0.reuse, UR6, 0x2 ;  /* 0x0000000600067c11 */ /* 0x042fe2000f8010ff */
[----:B------:R-:W-:Y:S01]  /*01a0*/  IMAD.WIDE.U32 R10, R11, 0x4, R8 ;  /* 0x000000040b0a7825 */ /* 0x000fe200078e0008 */
[----:B------:R-:W-:Y:S01]  /*01b0*/  IADD3 R13, PT, PT, R13, -0x1, RZ ;  /* 0xffffffff0d0d7810 */ /* 0x000fe20007ffe0ff */
[----:B--2---:R-:W2:Y:S01]  /*01c0*/  LDG.E R16, desc[UR4][R2.64+0x4] ;  /* 0x0000040402107981 */ /* 0x004ea2000c1e1900 */
[----:B------:R-:W-:-:S03]  /*01d0*/  LEA.HI.X R7, R0, UR7, R7, 0x2, P0 ;  /* 0x0000000700077c11 */ /* 0x000fc600080f1407 */
[----:B------:R-:W3:Y:S01]  /*01e0*/  LDG.E R0, desc[UR4][R2.64+0x300] ;  /* 0x0003000402007981 */ /* 0x000ee2000c1e1900 */
[----:B------:R-:W-:Y:S02]  /*01f0*/  IMAD.IADD R19, R12, 0x1, R13 ;  /* 0x000000010c137824 */ /* 0x000fe400078e020d */
[----:B------:R-:W-:Y:S01]  /*0200*/  IMAD.WIDE.U32 R12, R13, 0x4, R8 ;  /* 0x000000040d0c7825 */ /* 0x000fe200078e0008 */
[----:B------:R-:W4:Y:S01]  /*0210*/  LDG.E R17, desc[UR4][R6.64+0x300] ;  /* 0x0003000406117981 */ /* 0x000f22000c1e1900 */
[----:B------:R-:W1:Y:S03]  /*0220*/  LDC.64 R8, c[0x3][0x8] ;  /* 0x00c00200ff087b82 */ /* 0x000e660000000a00 */
[----:B------:R-:W5:Y:S01]  /*0230*/  LDG.E R11, desc[UR4][R10.64] ;  /* 0x000000040a0b7981 */ /* 0x000f62000c1e1900 */
[----:B0-----:R-:W-:-:S03]  /*0240*/  IMAD.WIDE R4, R19, 0x4, R4 ;  /* 0x0000000413047825 */ /* 0x001fc600078e0204 */
[----:B------:R-:W2:Y:S04]  /*0250*/  LDG.E R15, desc[UR4][R6.64+-0x300] ;  /* 0xfffd0004060f7981 */ /* 0x000ea8000c1e1900 */
[----:B------:R-:W2:Y:S04]  /*0260*/  LDG.E R12, desc[UR4][R12.64] ;  /* 0x000000040c0c7981 */ /* 0x000ea8000c1e1900 */
[----:B------:R-:W2:Y:S04]  /*0270*/  LDG.E R14, desc[UR4][R4.64] ;  /* 0x00000004040e7981 */ /* 0x000ea8000c1e1900 */
[----:B------:R0:W2:Y:S04]  /*0280*/  LDG.E R19, desc[UR4][R2.64] ;  /* 0x0000000402137981 */ /* 0x0000a8000c1e1900 */
[----:B------:R-:W2:Y:S04]  /*0290*/  LDG.E R18, desc[UR4][R6.64+0x4] ;  /* 0x0000040406127981 */ /* 0x000ea8000c1e1900 */
[----:B------:R-:W2:Y:S01]  /*02a0*/  LDG.E R10, desc[UR4][R4.64+0x4] ;  /* 0x00000404040a7981 */ /* 0x000ea2000c1e1900 */
[----:B-1----:R-:W-:Y:S01]  /*02b0*/  FMUL R9, R9, R9 ;  /* 0x0000000909097220 */ /* 0x002fe20000400000 */
[----:B------:R-:W-:Y:S01]  /*02c0*/  BSSY.RECONVERGENT B0, `(.L_x_34) ;  /* 0x000001a000007945 */ /* 0x000fe20003800200 */
[----:B---3--:R-:W-:-:S04]  /*02d0*/  FADD R0, R0, 1 ;  /* 0x3f80000000007421 */ /* 0x008fc80000000000 */
[----:B----4-:R-:W-:Y:S01]  /*02e0*/  FMUL R17, R0, R17 ;  /* 0x0000001100117220 */ /* 0x010fe20000400000 */
[----:B-----5:R-:W-:Y:S01]  /*02f0*/  FADD R0, R11, 1 ;  /* 0x3f8000000b007421 */ /* 0x020fe20000000000 */
[----:B------:R-:W-:-:S03]  /*0300*/  FMUL R11, R8, R8 ;  /* 0x00000008080b7220 */ /* 0x000fc60000400000 */
[----:B--2---:R-:W-:Y:S01]  /*0310*/  FFMA R0, R0, R15, R17 ;  /* 0x0000000f00007223 */ /* 0x004fe20000000011 */
[----:B------:R-:W-:Y:S01]  /*0320*/  FADD R13, R12, 1 ;  /* 0x3f8000000c0d7421 */ /* 0x000fe20000000000 */
[----:B------:R-:W1:Y:S01]  /*0330*/  MUFU.RCP R8, R11 ;  /* 0x0000000b00087308 */ /* 0x000e620000001000 */
[----:B0-----:R-:W-:Y:S02]  /*0340*/  FADD R3, R16, 1 ;  /* 0x3f80000010037421 */ /* 0x001fe40000000000 */
[----:B------:R-:W-:Y:S01]  /*0350*/  FFMA R0, R13, R14, R0 ;  /* 0x0000000e0d007223 */ /* 0x000fe20000000000 */
[----:B------:R-:W-:-:S03]  /*0360*/  FADD R19, R19, 1 ;  /* 0x3f80000013137421 */ /* 0x000fc60000000000 */
[----:B------:R-:W-:Y:S01]  /*0370*/  FFMA R3, R3, R18, R0 ;  /* 0x0000001203037223 */ /* 0x000fe20000000000 */
[----:B------:R-:W-:Y:S01]  /*0380*/  FMUL R2, R19, -4 ;  /* 0xc080000013027820 */ /* 0x000fe20000400000 */
[----:B------:R-:W-:-:S03]  /*0390*/  FMUL R0, R9, 2250000 ;  /* 0x4a09544009007820 */ /* 0x000fc60000400000 */
[----:B------:R-:W-:-:S04]  /*03a0*/  FFMA R3, R2, R10, R3 ;  /* 0x0000000a02037223 */ /* 0x000fc80000000003 */
[----:B------:R-:W-:Y:S01]  /*03b0*/  FMUL R0, R0, R3 ;  /* 0x0000000300007220 */ /* 0x000fe20000400000 */
[----:B-1----:R-:W-:-:S03]  /*03c0*/  FFMA R7, -R11, R8, 1 ;  /* 0x3f8000000b077423 */ /* 0x002fc60000000108 */
[----:B------:R-:W0:Y:S01]  /*03d0*/  FCHK P0, R0, R11 ;  /* 0x0000000b00007302 */ /* 0x000e220000000000 */
[----:B------:R-:W-:-:S04]  /*03e0*/  FFMA R7, R8, R7, R8 ;  /* 0x0000000708077223 */ /* 0x000fc80000000008 */
[----:B------:R-:W-:-:S04]  /*03f0*/  FFMA R2, R0, R7, RZ ;  /* 0x0000000700027223 */ /* 0x000fc800000000ff */
[----:B------:R-:W-:-:S04]  /*0400*/  FFMA R3, -R11, R2, R0 ;  /* 0x000000020b037223 */ /* 0x000fc80000000100 */
[----:B------:R-:W-:Y:S01]  /*0410*/  FFMA R3, R7, R3, R2 ;  /* 0x0000000307037223 */ /* 0x000fe20000000002 */
[----:B0-----:R-:W-:Y:S06]  /*0420*/  @!P0 BRA `(.L_x_35) ;  /* 0x00000000000c8947 */ /* 0x001fec0003800000 */
[----:B------:R-:W-:-:S07]  /*0430*/  MOV R2, 0x450 ;  /* 0x0000045000027802 */ /* 0x000fce0000000f00 */
[----:B------:R-:W-:Y:S05]  /*0440*/  CALL.REL.NOINC `($__internal_2_$__cuda_sm3x_div_rn_noftz_f32_slowpath) ;  /* 0x00000000001c7944 */ /* 0x000fea0003c00000 */
[----:B------:R-:W-:-:S07]  /*0450*/  IMAD.MOV.U32 R3, RZ, RZ, R0 ;  /* 0x000000ffff037224 */ /* 0x000fce00078e0000 */
.L_x_35:
[----:B------:R-:W-:Y:S05]  /*0460*/  BSYNC.RECONVERGENT B0 ;  /* 0x0000000000007941 */ /* 0x000fea0003800200 */
.L_x_34:
[----:B------:R-:W2:Y:S01]  /*0470*/  LDG.E R0, desc[UR4][R4.64+0x24004] ;  /* 0x0240040404007981 */ /* 0x000ea2000c1e1900 */
[----:B------:R-:W-:-:S04]  /*0480*/  FFMA R3, R10, 2, R3 ;  /* 0x400000000a037823 */ /* 0x000fc80000000003 */
[----:B--2---:R-:W-:-:S05]  /*0490*/  FADD R3, R3, -R0 ;  /* 0x8000000003037221 */ /* 0x004fca0000000000 */
[----:B------:R-:W-:Y:S01]  /*04a0*/  STG.E desc[UR4][R4.64+-0x23ffc], R3 ;  /* 0xfdc0040304007986 */ /* 0x000fe2000c101904 */
[----:B------:R-:W-:Y:S05]  /*04b0*/  EXIT ;  /* 0x000000000000794d */ /* 0x000fea0003800000 */
        .weak           $__internal_2_$__cuda_sm3x_div_rn_noftz_f32_slowpath
        .type           $__internal_2_$__cuda_sm3x_div_rn_noftz_f32_slowpath,@function
        .size           $__internal_2_$__cuda_sm3x_div_rn_noftz_f32_slowpath,(.L_x_97 - $__internal_2_$__cuda_sm3x_div_rn_noftz_f32_slowpath)
$__internal_2_$__cuda_sm3x_div_rn_noftz_f32_slowpath:
[----:B------:R-:W-:Y:S01]  /*04c0*/  SHF.R.U32.HI R6, RZ, 0x17, R11 ;  /* 0x00000017ff067819 */ /* 0x000fe2000001160b */
[----:B------:R-:W-:Y:S01]  /*04d0*/  BSSY.RECONVERGENT B1, `(.L_x_36) ;  /* 0x0000064000017945 */ /* 0x000fe20003800200 */
[--C-:B------:R-:W-:Y:S01]  /*04e0*/  SHF.R.U32.HI R3, RZ, 0x17, R0.reuse ;  /* 0x00000017ff037819 */ /* 0x100fe20000011600 */
[----:B------:R-:W-:Y:S01]  /*04f0*/  IMAD.MOV.U32 R9, RZ, RZ, R0 ;  /* 0x000000ffff097224 */ /* 0x000fe200078e0000 */
[----:B------:R-:W-:Y:S02]  /*0500*/  LOP3.LUT R8, R6, 0xff, RZ, 0xc0, !PT ;  /* 0x000000ff06087812 */ /* 0x000fe400078ec0ff */
[----:B------:R-:W-:Y:S02]  /*0510*/  LOP3.LUT R7, R3, 0xff, RZ, 0xc0, !PT ;  /* 0x000000ff03077812 */ /* 0x000fe400078ec0ff */
[----:B------:R-:W-:-:S03]  /*0520*/  IADD3 R13, PT, PT, R8, -0x1, RZ ;  /* 0xffffffff080d7810 */ /* 0x000fc60007ffe0ff */
[----:B------:R-:W-:Y:S01]  /*0530*/  VIADD R12, R7, 0xffffffff ;  /* 0xffffffff070c7836 */ /* 0x000fe20000000000 */
[----:B------:R-:W-:-:S04]  /*0540*/  ISETP.GT.U32.AND P0, PT, R13, 0xfd, PT ;  /* 0x000000fd0d00780c */ /* 0x000fc80003f04070 */
[----:B------:R-:W-:-:S13]  /*0550*/  ISETP.GT.U32.OR P0, PT, R12, 0xfd, P0 ;  /* 0x000000fd0c00780c */ /* 0x000fda0000704470 */
[----:B------:R-:W-:Y:S01]  /*0560*/  @!P0 MOV R6, RZ ;  /* 0x000000ff00068202 */ /* 0x000fe20000000f00 */
        /* <DEDUP_REMOVED lines=20> */
[----:B------:R-:W-:Y:S01]  /*06b0*/  @P0 IMAD.MOV.U32 R6, RZ, RZ, RZ ;  /* 0x000000ffff060224 */ /* 0x000fe200078e00ff */
[----:B------:R-:W-:Y:S01]  /*06c0*/  @!P0 MOV R6, 0xffffffc0 ;  /* 0xffffffc000068802 */ /* 0x000fe20000000f00 */
[----:B------:R-:W-:Y:S01]  /*06d0*/  @!P0 FFMA R9, R0, 1.84467440737095516160e+19, RZ ;  /* 0x5f80000000098823 */ /* 0x000fe200000000ff */
[----:B------:R-:W-:-:S03]  /*06e0*/  @!P1 FFMA R11, R3, 1.84467440737095516160e+19, RZ ;  /* 0x5f800000030b9823 */ /* 0x000fc600000000ff */
[----:B------:R-:W-:-:S07]  /*06f0*/  @!P1 VIADD R6, R6, 0x40 ;  /* 0x0000004006069836 */ /* 0x000fce0000000000 */
.L_x_37:
[----:B------:R-:W-:Y:S01]  /*0700*/  LEA R0, R8, 0xc0800000, 0x17 ;  /* 0xc080000008007811 */ /* 0x000fe200078eb8ff */
[----:B------:R-:W-:Y:S01]  /*0710*/  BSSY.RECONVERGENT B2, `(.L_x_42) ;  /* 0x0000036000027945 */ /* 0x000fe20003800200 */
[----:B------:R-:W-:-:S03]  /*0720*/  IADD3 R7, PT, PT, R7, -0x7f, RZ ;  /* 0xffffff8107077810 */ /* 0x000fc60007ffe0ff */
        /* <DEDUP_REMOVED lines=15> */
[----:B------:R-:W-:-:S05]  /*0820*/  IMAD.IADD R11, R3, 0x1, R7 ;  /* 0x00000001030b7824 */ /* 0x000fca00078e0207 */
[----:B------:R-:W-:-:S04]  /*0830*/  IADD3 R3, PT, PT, R11, -0x1, RZ ;  /* 0xffffffff0b037810 */ /* 0x000fc80007ffe0ff */
        /* <DEDUP_REMOVED lines=10> */
[C---:B------:R-:W-:Y:S02]  /*08e0*/  VIADD R8, R11.reuse, 0x20 ;  /* 0x000000200b087836 */ /* 0x040fe40000000000 */
[CCC-:B------:R-:W-:Y:S01]  /*08f0*/  FFMA.RM R6, R14.reuse, R12.reuse, R9.reuse ;  /* 0x0000000c0e067223 */ /* 0x1c0fe20000004009 */
[----:B------:R-:W-:Y:S02]  /*0900*/  ISETP.NE.AND P2, PT, R11, RZ, PT ;  /* 0x000000ff0b00720c */ /* 0x000fe40003f45270 */
[----:B------:R-:W-:Y:S01]  /*0910*/  LOP3.LUT R7, R3, 0x7fffff, RZ, 0xc0, !PT ;  /* 0x007fffff03077812 */ /* 0x000fe200078ec0ff */
[----:B------:R-:W-:Y:S01]  /*0920*/  FFMA.RP R3, R14, R12, R9 ;  /* 0x0000000c0e037223 */ /* 0x000fe20000008009 */
[----:B------:R-:W-:Y:S01]  /*0930*/  IMAD.MOV R9, RZ, RZ, -R11 ;  /* 0x000000ffff097224 */ /* 0x000fe200078e0a0b */
[----:B------:R-:W-:Y:S02]  /*0940*/  ISETP.NE.AND P1, PT, R11, RZ, PT ;  /* 0x000000ff0b00720c */ /* 0x000fe40003f25270 */
[----:B------:R-:W-:-:S02]  /*0950*/  LOP3.LUT R7, R7, 0x800000, RZ, 0xfc, !PT ;  /* 0x0080000007077812 */ /* 0x000fc400078efcff */
[----:B------:R-:W-:Y:S02]  /*0960*/  FSETP.NEU.FTZ.AND P0, PT, R3, R6, PT ;  /* 0x000000060300720b */ /* 0x000fe40003f1d000 */
[----:B------:R-:W-:Y:S02]  /*0970*/  SHF.L.U32 R8, R7, R8, RZ ;  /* 0x0000000807087219 */ /* 0x000fe400000006ff */
[----:B------:R-:W-:Y:S02]  /*0980*/  SEL R6, R9, RZ, P2 ;  /* 0x000000ff09067207 */ /* 0x000fe40001000000 */
[----:B------:R-:W-:Y:S02]  /*0990*/  ISETP.NE.AND P1, PT, R8, RZ, P1 ;  /* 0x000000ff0800720c */ /* 0x000fe40000f25270 */
[----:B------:R-:W-:Y:S02]  /*09a0*/  SHF.R.U32.HI R6, RZ, R6, R7 ;  /* 0x00000006ff067219 */ /* 0x000fe40000011607 */
[----:B------:R-:W-:-:S02]  /*09b0*/  PLOP3.LUT P0, PT, P0, P1, PT, 0xf8, 0x8f ;  /* 0x00000000008f781c */ /* 0x000fc40000703f70 */
[----:B------:R-:W-:Y:S02]  /*09c0*/  SHF.R.U32.HI R8, RZ, 0x1, R6 ;  /* 0x00000001ff087819 */ /* 0x000fe40000011606 */
[----:B------:R-:W-:-:S04]  /*09d0*/  SEL R3, RZ, 0x1, !P0 ;  /* 0x00000001ff037807 */ /* 0x000fc80004000000 */
[----:B------:R-:W-:-:S04]  /*09e0*/  LOP3.LUT R3, R3, 0x1, R8, 0xf8, !PT ;  /* 0x0000000103037812 */ /* 0x000fc800078ef808 */
[----:B------:R-:W-:-:S04]  /*09f0*/  LOP3.LUT R3, R3, R6, RZ, 0xc0, !PT ;  /* 0x0000000603037212 */ /* 0x000fc800078ec0ff */
[----:B------:R-:W-:-:S04]  /*0a00*/  IADD3 R3, PT, PT, R8, R3, RZ ;  /* 0x0000000308037210 */ /* 0x000fc80007ffe0ff */
[----:B------:R-:W-:Y:S01]  /*0a10*/  LOP3.LUT R0, R3, R0, RZ, 0xfc, !PT ;  /* 0x0000000003007212 */ /* 0x000fe200078efcff */
[----:B------:R-:W-:Y:S06]  /*0a20*/  BRA `(.L_x_45) ;  /* 0x0000000000107947 */ /* 0x000fec0003800000 */
.L_x_44:
[----:B------:R-:W-:-:S04]  /*0a30*/  LOP3.LUT R0, R0, 0x80000000, RZ, 0xc0, !PT ;  /* 0x8000000000007812 */ /* 0x000fc800078ec0ff */
[----:B------:R-:W-:Y:S01]  /*0a40*/  LOP3.LUT R0, R0, 0x7f800000, RZ, 0xfc, !PT ;  /* 0x7f80000000007812 */ /* 0x000fe200078efcff */
[----:B------:R-:W-:Y:S06]  /*0a50*/  BRA `(.L_x_45) ;  /* 0x0000000000047947 */ /* 0x000fec0003800000 */
.L_x_43:
[----:B------:R-:W-:-:S07]  /*0a60*/  IMAD R0, R7, 0x800000, R0 ;  /* 0x0080000007007824 */ /* 0x000fce00078e0200 */
.L_x_45:
[----:B------:R-:W-:Y:S05]  /*0a70*/  BSYNC.RECONVERGENT B2 ;  /* 0x0000000000027941 */ /* 0x000fea0003800200 */
.L_x_42:
[----:B------:R-:W-:Y:S05]  /*0a80*/  BRA `(.L_x_46) ;  /* 0x0000000000207947 */ /* 0x000fea0003800000 */
.L_x_41:
[----:B------:R-:W-:-:S04]  /*0a90*/  LOP3.LUT R0, R11, 0x80000000, R9, 0x48, !PT ;  /* 0x800000000b007812 */ /* 0x000fc800078e4809 */
[----:B------:R-:W-:Y:S01]  /*0aa0*/  LOP3.LUT R0, R0, 0x7f800000, RZ, 0xfc, !PT ;  /* 0x7f80000000007812 */ /* 0x000fe200078efcff */
[----:B------:R-:W-:Y:S06]  /*0ab0*/  BRA `(.L_x_46) ;  /* 0x0000000000147947 */ /* 0x000fec0003800000 */
.L_x_40:
[----:B------:R-:W-:Y:S01]  /*0ac0*/  LOP3.LUT R0, R11, 0x80000000, R9, 0x48, !PT ;  /* 0x800000000b007812 */ /* 0x000fe200078e4809 */
[----:B------:R-:W-:Y:S06]  /*0ad0*/  BRA `(.L_x_46) ;  /* 0x00000000000c7947 */ /* 0x000fec0003800000 */
.L_x_39:
[----:B------:R-:W0:Y:S01]  /*0ae0*/  MUFU.RSQ R0, -QNAN ;  /* 0xffc0000000007908 */ /* 0x000e220000001400 */
[----:B------:R-:W-:Y:S05]  /*0af0*/  BRA `(.L_x_46) ;  /* 0x0000000000047947 */ /* 0x000fea0003800000 */
.L_x_38:
[----:B------:R-:W-:-:S07]  /*0b00*/  FADD.FTZ R0, R0, R3 ;  /* 0x0000000300007221 */ /* 0x000fce0000010000 */
.L_x_46:
[----:B------:R-:W-:Y:S05]  /*0b10*/  BSYNC.RECONVERGENT B1 ;  /* 0x0000000000017941 */ /* 0x000fea0003800200 */
.L_x_36:
[----:B------:R-:W-:-:S04]  /*0b20*/  HFMA2 R3, -RZ, RZ, 0, 0 ;  /* 0x00000000ff037431 */ /* 0x000fc800000001ff */
[----:B0-----:R-:W-:Y:S05]  /*0b30*/  RET.REL.NODEC R2 `(_Z16backpropagation1PfPKfi) ;  /* 0xfffffff402307950 */ /* 0x001fea0003c3ffff */
.L_x_47:
        /* <DEDUP_REMOVED lines=12> */
.L_x_97:


//--------------------- .text._Z17difference_signalPKfS0_S0_S0_S0_PfS1_S1_S1_i --------------------------
	.section	.text._Z17difference_signalPKfS0_S0_S0_S0_PfS1_S1_S1_i,"ax",@progbits
	.align	128
        .global         _Z17difference_signalPKfS0_S0_S0_S0_PfS1_S1_S1_i
        .type           _Z17difference_signalPKfS0_S0_S0_S0_PfS1_S1_S1_i,@function
        .size           _Z17difference_signalPKfS0_S0_S0_S0_PfS1_S1_S1_i,(.L_x_106 - _Z17difference_signalPKfS0_S0_S0_S0_PfS1_S1_S1_i)
        .other          _Z17difference_signalPKfS0_S0_S0_S0_PfS1_S1_S1_i,@"STO_CUDA_ENTRY STV_DEFAULT"
_Z17difference_signalPKfS0_S0_S0_S0_PfS1_S1_S1_i:
.text._Z17difference_signalPKfS0_S0_S0_S0_PfS1_S1_S1_i:
[----:B------:R-:W-:Y:S01]  /*0000*/  LDC R1, c[0x0][0x37c] ;  /* 0x0000df00ff017b82 */ /* 0x000fe20000000800 */
[----:B------:R-:W0:Y:S07]  /*0010*/  S2R R3, SR_TID.X ;  /* 0x0000000000037919 */ /* 0x000e2e0000002100 */
[----:B------:R-:W1:Y:S01]  /*0020*/  LDC R7, c[0x0][0x3c8] ;  /* 0x0000f200ff077b82 */ /* 0x000e620000000800 */
[----:B------:R-:W2:Y:S01]  /*0030*/  LDCU.64 UR4, c[0x0][0x358] ;  /* 0x00006b00ff0477ac */ /* 0x000ea20008000a00 */
[----:B------:R-:W0:Y:S06]  /*0040*/  S2R R8, SR_CTAID.X ;  /* 0x0000000000087919 */ /* 0x000e2c0000002500 */
[----:B------:R-:W3:Y:S08]  /*0050*/  LDC.64 R10, c[0x0][0x388] ;  /* 0x0000e200ff0a7b82 */ /* 0x000ef00000000a00 */
[----:B------:R-:W4:Y:S08]  /*0060*/  LDC.64 R4, c[0x0][0x380] ;  /* 0x0000e000ff047b82 */ /* 0x000f300000000a00 */
[----:B------:R-:W5:Y:S08]  /*0070*/  LDC.64 R12, c[0x0][0x3a8] ;  /* 0x0000ea00ff0c7b82 */ /* 0x000f700000000a00 */
[----:B------:R-:W5:Y:S01]  /*0080*/  LDC.64 R14, c[0x0][0x398] ;  /* 0x0000e600ff0e7b82 */ /* 0x000f620000000a00 */
[----:B0-----:R-:W-:-:S02]  /*0090*/  IMAD R0, R8, 0xc0, R3 ;  /* 0x000000c008007824 */ /* 0x001fc400078e0203 */
[----:B------:R-:W-:-:S03]  /*00a0*/  IMAD R8, R8, 0x9000, RZ ;  /* 0x0000900008087824 */ /* 0x000fc600078e02ff */
[----:B------:R-:W-:Y:S02]  /*00b0*/  IADD3 R0, PT, PT, R0, 0x195, RZ ;  /* 0x0000019500007810 */ /* 0x000fe40007ffe0ff */
[----:B------:R-:W0:Y:S01]  /*00c0*/  LDC.64 R16, c[0x0][0x3b8] ;  /* 0x0000ee00ff107b82 */ /* 0x000e220000000a00 */
[----:B------:R-:W-:Y:S02]  /*00d0*/  LOP3.LUT R8, R8, R3, RZ, 0xfc, !PT ;  /* 0x0000000308087212 */ /* 0x000fe400078efcff */
[----:B-1----:R-:W-:-:S03]  /*00e0*/  IMAD R2, R7, 0x12cc0, R0 ;  /* 0x00012cc007027824 */ /* 0x002fc600078e0200 */
[----:B----4-:R-:W-:Y:S02]  /*00f0*/  IMAD.WIDE R6, R8, 0x4, R4 ;  /* 0x0000000408067825 */ /* 0x010fe400078e0204 */
[----:B------:R-:W1:Y:S02]  /*0100*/  LDC.64 R18, c[0x0][0x390] ;  /* 0x0000e400ff127b82 */ /* 0x000e640000000a00 */
[----:B---3--:R-:W-:Y:S01]  /*0110*/  IMAD.WIDE R10, R2, 0x4, R10 ;  /* 0x00000004020a7825 */ /* 0x008fe200078e020a */
[----:B--2---:R-:W2:Y:S05]  /*0120*/  LDG.E R9, desc[UR4][R6.64+0x69c54] ;  /* 0x069c540406097981 */ /* 0x004eaa000c1e1900 */
[----:B------:R-:W2:Y:S01]  /*0130*/  LDG.E R10, desc[UR4][R10.64] ;  /* 0x000000040a0a7981 */ /* 0x000ea2000c1e1900 */
[----:B-----5:R-:W-:-:S04]  /*0140*/  IMAD.WIDE R12, R0, 0x4, R12 ;  /* 0x00000004000c7825 */ /* 0x020fc800078e020c */
[----:B------:R-:W-:-:S04]  /*0150*/  IMAD.WIDE R14, R2, 0x4, R14 ;  /* 0x00000004020e7825 */ /* 0x000fc800078e020e */
[----:B--2---:R-:W-:-:S05]  /*0160*/  FADD R21, R10, -R9 ;  /* 0x800000090a157221 */ /* 0x004fca0000000000 */
[----:B------:R2:W-:Y:S04]  /*0170*/  STG.E desc[UR4][R12.64], R21 ;  /* 0x000000150c007986 */ /* 0x0005e8000c101904 */
[----:B------:R3:W4:Y:S04]  /*0180*/  LDG.E R9, desc[UR4][R6.64+0x4bc54] ;  /* 0x04bc540406097981 */ /* 0x000728000c1e1900 */
[----:B------:R-:W4:Y:S01]  /*0190*/  LDG.E R14, desc[UR4][R14.64] ;  /* 0x000000040e0e7981 */ /* 0x000f22000c1e1900 */
[----:B------:R-:W-:Y:S02]  /*01a0*/  IMAD R3, R3, 0xbf, R8 ;  /* 0x000000bf03037824 */ /* 0x000fe400078e0208 */
[----:B-1----:R-:W-:Y:S01]  /*01b0*/  IMAD.WIDE R10, R2, 0x4, R18 ;  /* 0x00000004020a7825 */ /* 0x002fe200078e0212 */
[----:B--2---:R-:W1:Y:S03]  /*01c0*/  LDC.64 R12, c[0x0][0x3a0] ;  /* 0x0000e800ff0c7b82 */ /* 0x004e660000000a00 */
[----:B------:R-:W-:-:S05]  /*01d0*/  IMAD.WIDE R4, R3, 0x4, R4 ;  /* 0x0000000403047825 */ /* 0x000fca00078e0204 */
[----:B---3--:R-:W2:Y:S01]  /*01e0*/  LDC.64 R6, c[0x0][0x3b0] ;  /* 0x0000ec00ff067b82 */ /* 0x008ea20000000a00 */
[----:B----4-:R-:W-:Y:S01]  /*01f0*/  FADD R23, R14, -R9 ;  /* 0x800000090e177221 */ /* 0x010fe20000000000 */
[----:B0-----:R-:W-:-:S05]  /*0200*/  IMAD.WIDE R8, R0, 0x4, R16 ;  /* 0x0000000400087825 */ /* 0x001fca00078e0210 */
[----:B------:R0:W-:Y:S04]  /*0210*/  STG.E desc[UR4][R8.64], R23 ;  /* 0x0000001708007986 */ /* 0x0001e8000c101904 */
[----:B------:R-:W3:Y:S04]  /*0220*/  LDG.E R10, desc[UR4][R10.64] ;  /* 0x000000040a0a7981 */ /* 0x000ee8000c1e1900 */
[----:B------:R-:W3:Y:S01]  /*0230*/  LDG.E R3, desc[UR4][R4.64+0x4c1d0] ;  /* 0x04c1d00404037981 */ /* 0x000ee2000c1e1900 */
[----:B--2---:R-:W-:Y:S01]  /*0240*/  IMAD.WIDE R6, R0, 0x4, R6 ;  /* 0x0000000400067825 */ /* 0x004fe200078e0206 */
[----:B0-----:R-:W0:Y:S03]  /*0250*/  LDC.64 R8, c[0x0][0x3c0] ;  /* 0x0000f000ff087b82 */ /* 0x001e260000000a00 */
[----:B---3--:R-:W-:Y:S01]  /*0260*/  FADD R15, R10, -R3 ;  /* 0x800000030a0f7221 */ /* 0x008fe20000000000 */
[----:B-1----:R-:W-:-:S04]  /*0270*/  IMAD.WIDE R2, R2, 0x4, R12 ;  /* 0x0000000402027825 */ /* 0x002fc800078e020c */
[----:B------:R-:W-:Y:S04]  /*0280*/  STG.E desc[UR4][R6.64], R15 ;  /* 0x0000000f06007986 */ /* 0x000fe8000c101904 */
[----:B------:R-:W2:Y:S04]  /*0290*/  LDG.E R13, desc[UR4][R4.64+0x4bf50] ;  /* 0x04bf5004040d7981 */ /* 0x000ea8000c1e1900 */
[----:B------:R-:W2:Y:S01]  /*02a0*/  LDG.E R2, desc[UR4][R2.64] ;  /* 0x0000000402027981 */ /* 0x000ea2000c1e1900 */
[----:B0-----:R-:W-:-:S04]  /*02b0*/  IMAD.WIDE R8, R0, 0x4, R8 ;  /* 0x0000000400087825 */ /* 0x001fc800078e0208 */
[----:B--2---:R-:W-:-:S05]  /*02c0*/  FADD R13, R2, -R13 ;  /* 0x8000000d020d7221 */ /* 0x004fca0000000000 */
[----:B------:R-:W-:Y:S01]  /*02d0*/  STG.E desc[UR4][R8.64], R13 ;  /* 0x0000000d08007986 */ /* 0x000fe2000c101904 */
[----:B------:R-:W-:Y:S05]  /*02e0*/  EXIT ;  /* 0x000000000000794d */ /* 0x000fea0003800000 */
.L_x_48:
        /* <DEDUP_REMOVED lines=9> */
.L_x_106:


//--------------------- .text._Z14initial_signalPKfPfS1_S1_S1_i --------------------------
	.section	.text._Z14initial_signalPKfPfS1_S1_S1_i,"ax",@progbits
	.align	128
        .global         _Z14initial_signalPKfPfS1_S1_S1_i
        .type           _Z14initial_signalPKfPfS1_S1_S1_i,@function
        .size           _Z14initial_signalPKfPfS1_S1_S1_i,(.L_x_107 - _Z14initial_signalPKfPfS1_S1_S1_i)
        .other          _Z14initial_signalPKfPfS1_S1_S1_i,@"STO_CUDA_ENTRY STV_DEFAULT"
_Z14initial_signalPKfPfS1_S1_S1_i:
.text._Z14initial_signalPKfPfS1_S1_S1_i:
[----:B------:R-:W-:Y:S01]  /*0000*/  LDC R1, c[0x0][0x37c] ;  /* 0x0000df00ff017b82 */ /* 0x000fe20000000800 */
[----:B------:R-:W0:Y:S07]  /*0010*/  S2R R9, SR_CTAID.X ;  /* 0x0000000000097919 */ /* 0x000e2e0000002500 */
[----:B------:R-:W1:Y:S01]  /*0020*/  LDC.64 R2, c[0x0][0x380] ;  /* 0x0000e000ff027b82 */ /* 0x000e620000000a00 */
[----:B------:R-:W2:Y:S01]  /*0030*/  LDCU.64 UR4, c[0x0][0x358] ;  /* 0x00006b00ff0477ac */ /* 0x000ea20008000a00 */
[----:B------:R-:W3:Y:S06]  /*0040*/  S2R R10, SR_TID.X ;  /* 0x00000000000a7919 */ /* 0x000eec0000002100 */
[----:B------:R-:W4:Y:S08]  /*0050*/  LDC R15, c[0x0][0x3a8] ;  /* 0x0000ea00ff0f7b82 */ /* 0x000f300000000800 */
[----:B------:R-:W5:Y:S01]  /*0060*/  LDC.64 R6, c[0x0][0x388] ;  /* 0x0000e200ff067b82 */ /* 0x000f620000000a00 */
[----:B0-----:R-:W-:-:S05]  /*0070*/  IMAD R0, R9, 0x9000, RZ ;  /* 0x0000900009007824 */ /* 0x001fca00078e02ff */
[----:B---3--:R-:W-:-:S05]  /*0080*/  LOP3.LUT R11, R0, R10, RZ, 0xfc, !PT ;  /* 0x0000000a000b7212 */ /* 0x008fca00078efcff */
[----:B-1----:R-:W-:-:S05]  /*0090*/  IMAD.WIDE R4, R11, 0x4, R2 ;  /* 0x000000040b047825 */ /* 0x002fca00078e0202 */
[----:B--2---:R-:W2:Y:S01]  /*00a0*/  LDG.E R13, desc[UR4][R4.64+0x69c54] ;  /* 0x069c5404040d7981 */ /* 0x004ea2000c1e1900 */
[----:B------:R-:W-:Y:S02]  /*00b0*/  IMAD R0, R9, 0xc0, R10 ;  /* 0x000000c009007824 */ /* 0x000fe400078e020a */
[----:B------:R-:W0:Y:S02]  /*00c0*/  LDC.64 R8, c[0x0][0x398] ;  /* 0x0000e600ff087b82 */ /* 0x000e240000000a00 */
[----:B----4-:R-:W-:-:S05]  /*00d0*/  IMAD R0, R15, 0x12cc0, R0 ;  /* 0x00012cc00f007824 */ /* 0x010fca00078e0200 */
[----:B------:R-:W-:-:S05]  /*00e0*/  IADD3 R15, PT, PT, R0, 0x195, RZ ;  /* 0x00000195000f7810 */ /* 0x000fca0007ffe0ff */
[----:B-----5:R-:W-:-:S05]  /*00f0*/  IMAD.WIDE R6, R15, 0x4, R6 ;  /* 0x000000040f067825 */ /* 0x020fca00078e0206 */
[----:B--2---:R1:W-:Y:S04]  /*0100*/  STG.E desc[UR4][R6.64], R13 ;  /* 0x0000000d06007986 */ /* 0x0043e8000c101904 */
[----:B------:R2:W3:Y:S01]  /*0110*/  LDG.E R17, desc[UR4][R4.64+0x4bc54] ;  /* 0x04bc540404117981 */ /* 0x0004e2000c1e1900 */
[----:B------:R-:W-:Y:S02]  /*0120*/  IMAD R11, R10, 0xbf, R11 ;  /* 0x000000bf0a0b7824 */ /* 0x000fe400078e020b */
[----:B0-----:R-:W-:-:S04]  /*0130*/  IMAD.WIDE R8, R15, 0x4, R8 ;  /* 0x000000040f087825 */ /* 0x001fc800078e0208 */
[----:B------:R-:W-:Y:S02]  /*0140*/  IMAD.WIDE R2, R11, 0x4, R2 ;  /* 0x000000040b027825 */ /* 0x000fe400078e0202 */
[----:B------:R-:W0:Y:S08]  /*0150*/  LDC.64 R10, c[0x0][0x390] ;  /* 0x0000e400ff0a7b82 */ /* 0x000e300000000a00 */
[----:B--2---:R-:W2:Y:S01]  /*0160*/  LDC.64 R4, c[0x0][0x3a0] ;  /* 0x0000e800ff047b82 */ /* 0x004ea20000000a00 */
[----:B---3--:R-:W-:Y:S04]  /*0170*/  STG.E desc[UR4][R8.64], R17 ;  /* 0x0000001108007986 */ /* 0x008fe8000c101904 */
[----:B------:R-:W3:Y:S01]  /*0180*/  LDG.E R19, desc[UR4][R2.64+0x4c1d0] ;  /* 0x04c1d00402137981 */ /* 0x000ee2000c1e1900 */
[----:B0-----:R-:W-:-:S05]  /*0190*/  IMAD.WIDE R10, R15, 0x4, R10 ;  /* 0x000000040f0a7825 */ /* 0x001fca00078e020a */
[----:B---3--:R-:W-:Y:S04]  /*01a0*/  STG.E desc[UR4][R10.64], R19 ;  /* 0x000000130a007986 */ /* 0x008fe8000c101904 */
[----:B-1----:R-:W3:Y:S01]  /*01b0*/  LDG.E R7, desc[UR4][R2.64+0x4bf50] ;  /* 0x04bf500402077981 */ /* 0x002ee2000c1e1900 */
[----:B--2---:R-:W-:-:S05]  /*01c0*/  IMAD.WIDE R4, R15, 0x4, R4 ;  /* 0x000000040f047825 */ /* 0x004fca00078e0204 */
[----:B---3--:R-:W-:Y:S01]  /*01d0*/  STG.E desc[UR4][R4.64], R7 ;  /* 0x0000000704007986 */ /* 0x008fe2000c101904 */
[----:B------:R-:W-:Y:S05]  /*01e0*/  EXIT ;  /* 0x000000000000794d */ /* 0x000fea0003800000 */
.L_x_49:
        /* <DEDUP_REMOVED lines=9> */
.L_x_107:


//--------------------- .text._Z22propagation_at_cornersPf --------------------------
	.section	.text._Z22propagation_at_cornersPf,"ax",@progbits
	.align	128
        .global         _Z22propagation_at_cornersPf
        .type           _Z22propagation_at_cornersPf,@function
        .size           _Z22propagation_at_cornersPf,(.L_x_108 - _Z22propagation_at_cornersPf)
        .other          _Z22propagation_at_cornersPf,@"STO_CUDA_ENTRY STV_DEFAULT"
_Z22propagation_at_cornersPf:
.text._Z22propagation_at_cornersPf:
[----:B------:R-:W-:Y:S01]  /*0000*/  LDC R1, c[0x0][0x37c] ;  /* 0x0000df00ff017b82 */ /* 0x000fe20000000800 */
[----:B------:R-:W0:Y:S07]  /*0010*/  S2R R5, SR_TID.X ;  /* 0x0000000000057919 */ /* 0x000e2e0000002100 */
[----:B------:R-:W1:Y:S01]  /*0020*/  LDC.64 R2, c[0x0][0x380] ;  /* 0x0000e000ff027b82 */ /* 0x000e620000000a00 */
[----:B------:R-:W2:Y:S01]  /*0030*/  LDCU.64 UR4, c[0x0][0x358] ;  /* 0x00006b00ff0477ac */ /* 0x000ea20008000a00 */
[----:B0-----:R-:W-:-:S02]  /*0040*/  IMAD R7, R5, 0x9000, RZ ;  /* 0x0000900005077824 */ /* 0x001fc400078e02ff */
[----:B-1----:R-:W-:-:S04]  /*0050*/  IMAD.WIDE.U32 R4, R5, 0x4, R2 ;  /* 0x0000000405047825 */ /* 0x002fc800078e0002 */
[----:B------:R-:W-:Y:S01]  /*0060*/  IMAD.WIDE.U32 R2, R7, 0x4, R2 ;  /* 0x0000000407027825 */ /* 0x000fe200078e0002 */
[----:B--2---:R-:W2:Y:S04]  /*0070*/  LDG.E R0, desc[UR4][R4.64+0x300] ;  /* 0x0003000404007981 */ /* 0x004ea8000c1e1900 */
        /* <DEDUP_REMOVED lines=20> */
.L_x_50:
        /* <DEDUP_REMOVED lines=12> */
.L_x_108:


//--------------------- .text._Z11propagationiiiiPKfPfi --------------------------
	.section	.text._Z11propagationiiiiPKfPfi,"ax",@progbits
	.align	128
        .global         _Z11propagationiiiiPKfPfi
        .type           _Z11propagationiiiiPKfPfi,@function
        .size           _Z11propagationiiiiPKfPfi,(.L_x_99 - _Z11propagationiiiiPKfPfi)
        .other          _Z11propagationiiiiPKfPfi,@"STO_CUDA_ENTRY STV_DEFAULT"
_Z11propagationiiiiPKfPfi:
.text._Z11propagationiiiiPKfPfi:
        /* <DEDUP_REMOVED lines=14> */
[----:B------:R-:W-:-:S04]  /*00e0*/  IMAD R4, R5, 0xc0, R6 ;  /* 0x000000c005047824 */ /* 0x000fc800078e0206 */
[----:B0-----:R-:W-:-:S06]  /*00f0*/  IMAD.WIDE R2, R4, 0x4, R2 ;  /* 0x0000000404027825 */ /* 0x001fcc00078e0202 */
[----:B-1----:R-:W2:Y:S01]  /*0100*/  LDG.E R2, desc[UR6][R2.64] ;  /* 0x0000000602027981 */ /* 0x002ea2000c1e1900 */
[----:B------:R-:W-:Y:S01]  /*0110*/  BSSY.RECONVERGENT B0, `(.L_x_51) ;  /* 0x000000e000007945 */ /* 0x000fe20003800200 */
[----:B------:R-:W-:Y:S01]  /*0120*/  SHF.R.S32.HI R8, RZ, 0x1f, R4 ;  /* 0x0000001fff087819 */ /* 0x000fe20000011404 */
[----:B--2---:R-:W-:-:S04]  /*0130*/  FADD R10, R2, 1 ;  /* 0x3f800000020a7421 */ /* 0x004fc80000000000 */
[----:B------:R-:W-:Y:S01]  /*0140*/  VIADD R0, R10, 0xf3000000 ;  /* 0xf30000000a007836 */ /* 0x000fe20000000000 */
[----:B------:R0:W1:Y:S04]  /*0150*/  MUFU.RSQ R9, R10 ;  /* 0x0000000a00097308 */ /* 0x0000680000001400 */
[----:B------:R-:W-:-:S13]  /*0160*/  ISETP.GT.U32.AND P0, PT, R0, 0x727fffff, PT ;  /* 0x727fffff0000780c */ /* 0x000fda0003f04070 */
[----:B01----:R-:W-:Y:S05]  /*0170*/  @!P0 BRA `(.L_x_52) ;  /* 0x00000000000c8947 */ /* 0x003fea0003800000 */
[----:B------:R-:W-:-:S07]  /*0180*/  MOV R11, 0x1a0 ;  /* 0x000001a0000b7802 */ /* 0x000fce0000000f00 */
[----:B------:R-:W-:Y:S05]  /*0190*/  CALL.REL.NOINC `($__internal_3_$__cuda_sm20_sqrt_rn_f32_slowpath) ;  /* 0x00000010003c7944 */ /* 0x000fea0003c00000 */
[----:B------:R-:W-:Y:S05]  /*01a0*/  BRA `(.L_x_53) ;  /* 0x0000000000107947 */ /* 0x000fea0003800000 */
.L_x_52:
[----:B------:R-:W-:Y:S01]  /*01b0*/  FMUL.FTZ R7, R10, R9 ;  /* 0x000000090a077220 */ /* 0x000fe20000410000 */
[----:B------:R-:W-:-:S03]  /*01c0*/  FMUL.FTZ R2, R9, 0.5 ;  /* 0x3f00000009027820 */ /* 0x000fc60000410000 */
[----:B------:R-:W-:-:S04]  /*01d0*/  FFMA R0, -R7, R7, R10 ;  /* 0x0000000707007223 */ /* 0x000fc8000000010a */
[----:B------:R-:W-:-:S07]  /*01e0*/  FFMA R7, R0, R2, R7 ;  /* 0x0000000200077223 */ /* 0x000fce0000000007 */
.L_x_53:
[----:B------:R-:W-:Y:S05]  /*01f0*/  BSYNC.RECONVERGENT B0 ;  /* 0x0000000000007941 */ /* 0x000fea0003800200 */
.L_x_51:
[----:B------:R-:W0:Y:S01]  /*0200*/  LDC R11, c[0x3][RZ] ;  /* 0x00c00000ff0b7b82 */ /* 0x000e220000000800 */
[----:B------:R-:W1:Y:S01]  /*0210*/  LDCU UR4, c[0x3][0xc] ;  /* 0x00c00180ff0477ac */ /* 0x000e620008000800 */
[----:B------:R-:W-:Y:S01]  /*0220*/  FMUL R7, R7, 1500 ;  /* 0x44bb800007077820 */ /* 0x000fe20000400000 */
[----:B------:R-:W-:Y:S03]  /*0230*/  BSSY.RECONVERGENT B0, `(.L_x_54) ;  /* 0x000000e000007945 */ /* 0x000fe60003800200 */
[----:B-1----:R-:W-:Y:S01]  /*0240*/  FMUL R2, R7, UR4 ;  /* 0x0000000407027c20 */ /* 0x002fe20008400000 */
[----:B0-----:R-:W0:Y:S08]  /*0250*/  MUFU.RCP R0, R11 ;  /* 0x0000000b00007308 */ /* 0x001e300000001000 */
[----:B------:R-:W1:Y:S01]  /*0260*/  FCHK P0, R2, R11 ;  /* 0x0000000b02007302 */ /* 0x000e620000000000 */
[----:B0-----:R-:W-:-:S04]  /*0270*/  FFMA R3, R0, -R11, 1 ;  /* 0x3f80000000037423 */ /* 0x001fc8000000080b */
[----:B------:R-:W-:-:S04]  /*0280*/  FFMA R3, R0, R3, R0 ;  /* 0x0000000300037223 */ /* 0x000fc80000000000 */
[----:B------:R-:W-:-:S04]  /*0290*/  FFMA R0, R2, R3, RZ ;  /* 0x0000000302007223 */ /* 0x000fc800000000ff */
[----:B------:R-:W-:-:S04]  /*02a0*/  FFMA R9, R0, -R11, R2 ;  /* 0x8000000b00097223 */ /* 0x000fc80000000002 */
[----:B------:R-:W-:Y:S01]  /*02b0*/  FFMA R0, R3, R9, R0 ;  /* 0x0000000903007223 */ /* 0x000fe20000000000 */
[----:B-1----:R-:W-:Y:S06]  /*02c0*/  @!P0 BRA `(.L_x_55) ;  /* 0x0000000000108947 */ /* 0x002fec0003800000 */
[----:B------:R-:W0:Y:S01]  /*02d0*/  LDCU UR4, c[0x3][URZ] ;  /* 0x00c00000ff0477ac */ /* 0x000e220008000800 */
[----:B------:R-:W-:Y:S01]  /*02e0*/  MOV R12, 0x310 ;  /* 0x00000310000c7802 */ /* 0x000fe20000000f00 */
[----:B0-----:R-:W-:-:S07]  /*02f0*/  IMAD.U32 R3, RZ, RZ, UR4 ;  /* 0x00000004ff037e24 */ /* 0x001fce000f8e00ff */
[----:B------:R-:W-:Y:S05]  /*0300*/  CALL.REL.NOINC `($__internal_4_$__cuda_sm3x_div_rn_noftz_f32_slowpath) ;  /* 0x0000001000407944 */ /* 0x000fea0003c00000 */
.L_x_55:
[----:B------:R-:W-:Y:S05]  /*0310*/  BSYNC.RECONVERGENT B0 ;  /* 0x0000000000007941 */ /* 0x000fea0003800200 */
.L_x_54:
[C---:B------:R-:W-:Y:S01]  /*0320*/  ISETP.NE.AND P1, PT, R6.reuse, RZ, PT ;  /* 0x000000ff0600720c */ /* 0x040fe20003f25270 */
[----:B------:R-:W0:Y:S01]  /*0330*/  LDC R3, c[0x0][0x3a0] ;  /* 0x0000e800ff037b82 */ /* 0x000e220000000800 */
[----:B------:R-:W-:Y:S02]  /*0340*/  BSSY.RECONVERGENT B0, `(.L_x_56) ;  /* 0x00000ed000007945 */ /* 0x000fe40003800200 */
[----:B------:R-:W-:-:S04]  /*0350*/  ISETP.EQ.OR P0, PT, R6, 0xbf, !P1 ;  /* 0x000000bf0600780c */ /* 0x000fc80004f02670 */
[----:B------:R-:W-:-:S04]  /*0360*/  ISETP.NE.AND P0, PT, R5, RZ, !P0 ;  /* 0x000000ff0500720c */ /* 0x000fc80004705270 */
[----:B------:R-:W-:-:S13]  /*0370*/  ISETP.EQ.OR P0, PT, R5, 0xbf, !P0 ;  /* 0x000000bf0500780c */ /* 0x000fda0004702670 */
[----:B------:R-:W-:Y:S05]  /*0380*/  @P0 BRA `(.L_x_57) ;  /* 0x0000000800f40947 */ /* 0x000fea0003800000 */
[----:B------:R-:W1:Y:S01]  /*0390*/  LDCU.64 UR4, c[0x0][0x398] ;  /* 0x00007300ff0477ac */ /* 0x000e620008000a00 */
[----:B------:R-:W2:Y:S01]  /*03a0*/  LDC.64 R10, c[0x0][0x398] ;  /* 0x0000e600ff0a7b82 */ /* 0x000ea20000000a00 */
[----:B0-----:R-:W-:Y:S01]  /*03b0*/  IMAD R9, R3, 0x9000, RZ ;  /* 0x0000900003097824 */ /* 0x001fe200078e02ff */
[----:B------:R-:W0:Y:S04]  /*03c0*/  LDCU.128 UR8, c[0x0][0x380] ;  /* 0x00007000ff0877ac */ /* 0x000e280008000c00 */
[C---:B------:R-:W-:Y:S02]  /*03d0*/  IADD3 R2, P0, PT, R4.reuse, R9, RZ ;  /* 0x0000000904027210 */ /* 0x040fe40007f1e0ff */
[----:B------:R-:W-:Y:S02]  /*03e0*/  IADD3 R13, PT, PT, R4, -0xc0, R9 ;  /* 0xffffff40040d7810 */ /* 0x000fe40007ffe009 */
[----:B------:R-:W-:-:S02]  /*03f0*/  LEA.HI.X.SX32 R15, R9, R8, 0x1, P0 ;  /* 0x00000008090f7211 */ /* 0x000fc400000f0eff */
[----:B-1----:R-:W-:-:S04]  /*0400*/  LEA R8, P0, R2, UR4, 0x2 ;  /* 0x0000000402087c11 */ /* 0x002fc8000f8010ff */
[----:B------:R-:W-:Y:S01]  /*0410*/  LEA.HI.X R9, R2, UR5, R15, 0x2, P0 ;  /* 0x0000000502097c11 */ /* 0x000fe200080f140f */
[----:B--2---:R-:W-:-:S04]  /*0420*/  IMAD.WIDE R10, R13, 0x4, R10 ;  /* 0x000000040d0a7825 */ /* 0x004fc800078e020a */
[----:B------:R-:W2:Y:S04]  /*0430*/  LDG.E R12, desc[UR6][R8.64+0x4] ;  /* 0x00000406080c7981 */ /* 0x000ea8000c1e1900 */
[----:B------:R-:W2:Y:S04]  /*0440*/  LDG.E R13, desc[UR6][R8.64+-0x4] ;  /* 0xfffffc06080d7981 */ /* 0x000ea8000c1e1900 */
[----:B------:R-:W3:Y:S04]  /*0450*/  LDG.E R15, desc[UR6][R10.64] ;  /* 0x000000060a0f7981 */ /* 0x000ee8000c1e1900 */
[----:B------:R-:W4:Y:S04]  /*0460*/  LDG.E R17, desc[UR6][R8.64+0x300] ;  /* 0x0003000608117981 */ /* 0x000f28000c1e1900 */
[----:B------:R-:W5:Y:S04]  /*0470*/  LDG.E R14, desc[UR6][R10.64+0x300] ;  /* 0x000300060a0e7981 */ /* 0x000f68000c1e1900 */
[----:B------:R-:W5:Y:S01]  /*0480*/  LDG.E R19, desc[UR6][R10.64+-0x23d00] ;  /* 0xfdc300060a137981 */ /* 0x000f62000c1e1900 */
[----:B------:R-:W-:-:S04]  /*0490*/  IADD3 R2, PT, PT, R6, 0x1, RZ ;  /* 0x0000000106027810 */ /* 0x000fc80007ffe0ff */
[----:B0-----:R-:W-:Y:S01]  /*04a0*/  ISETP.GE.AND P0, PT, R2, UR10, PT ;  /* 0x0000000a02007c0c */ /* 0x001fe2000bf06270 */
[----:B------:R-:W-:-:S05]  /*04b0*/  VIADD R2, R5, 0x1 ;  /* 0x0000000105027836 */ /* 0x000fca0000000000 */
[----:B------:R-:W-:-:S04]  /*04c0*/  ISETP.LT.OR P0, PT, R2, UR8, !P0 ;  /* 0x0000000802007c0c */ /* 0x000fc8000c701670 */
[----:B------:R-:W-:-:S04]  /*04d0*/  ISETP.GE.OR P0, PT, R5, UR9, P0 ;  /* 0x0000000905007c0c */ /* 0x000fc80008706670 */
[----:B------:R-:W-:-:S04]  /*04e0*/  ISETP.GE.OR P0, PT, R6, UR11, P0 ;  /* 0x0000000b06007c0c */ /* 0x000fc80008706670 */
[----:B------:R-:W-:Y:S01]  /*04f0*/  ISETP.GT.OR P0, PT, R3, 0x17, P0 ;  /* 0x000000170300780c */ /* 0x000fe20000704670 */
[----:B--2---:R-:W-:Y:S01]  /*0500*/  FADD R12, R12, R13 ;  /* 0x0000000d0c0c7221 */ /* 0x004fe20000000000 */
[----:B------:R-:W-:-:S03]  /*0510*/  FMUL R13, R0, -4 ;  /* 0xc0800000000d7820 */ /* 0x000fc60000400000 */
[----:B---3--:R-:W-:Y:S01]  /*0520*/  FADD R12, R12, R15 ;  /* 0x0000000f0c0c7221 */ /* 0x008fe20000000000 */
[-C--:B------:R-:W-:Y:S01]  /*0530*/  FFMA R13, R13, R0.reuse, 2 ;  /* 0x400000000d0d7423 */ /* 0x080fe20000000000 */
[----:B------:R-:W-:Y:S02]  /*0540*/  FMUL R0, R0, R0 ;  /* 0x0000000000007220 */ /* 0x000fe40000400000 */
[----:B----4-:R-:W-:Y:S01]  /*0550*/  FADD R17, R12, R17 ;  /* 0x000000110c117221 */ /* 0x010fe20000000000 */
[----:B-----5:R-:W-:-:S04]  /*0560*/  FMUL R13, R14, R13 ;  /* 0x0000000d0e0d7220 */ /* 0x020fc80000400000 */
[----:B------:R-:W-:-:S04]  /*0570*/  FFMA R0, R0, R17, R13 ;  /* 0x0000001100007223 */ /* 0x000fc8000000000d */
[----:B------:R-:W-:Y:S01]  /*0580*/  FADD R5, R0, -R19 ;  /* 0x8000001300057221 */ /* 0x000fe20000000000 */
[----:B------:R-:W-:Y:S06]  /*0590*/  @P0 BRA `(.L_x_58) ;  /* 0x0000000c001c0947 */ /* 0x000fec0003800000 */
[----:B------:R-:W0:Y:S01]  /*05a0*/  LDC R9, c[0x3][0x18] ;  /* 0x00c00600ff097b82 */ /* 0x000e220000000800 */
[----:B------:R-:W1:Y:S01]  /*05b0*/  LDCU UR5, c[0x3][0xc] ;  /* 0x00c00180ff0577ac */ /* 0x000e620008000800 */
[----:B------:R-:W-:Y:S01]  /*05c0*/  I2FP.F32.S32 R2, R3 ;  /* 0x0000000300027245 */ /* 0x000fe20000201400 */
[----:B------:R-:W-:Y:S01]  /*05d0*/  FMUL R7, R7, R7 ;  /* 0x0000000707077220 */ /* 0x000fe20000400000 */
[----:B------:R-:W2:Y:S03]  /*05e0*/  LDCU UR4, c[0x3][0x10] ;  /* 0x00c00200ff0477ac */ /* 0x000ea60008000800 */
[----:B-1----:R-:W-:-:S04]  /*05f0*/  FMUL R3, R7, UR5 ;  /* 0x0000000507037c20 */ /* 0x002fc80008400000 */
[----:B------:R-:W-:Y:S01]  /*0600*/  FMUL R3, R3, UR5 ;  /* 0x0000000503037c20 */ /* 0x000fe20008400000 */
[----:B0-----:R-:W-:-:S04]  /*0610*/  FFMA R2, R2, UR5, -R9 ;  /* 0x0000000502027c23 */ /* 0x001fc80008000809 */
[----:B--2---:R-:W-:-:S04]  /*0620*/  FMUL R0, R2, UR4 ;  /* 0x0000000402007c20 */ /* 0x004fc80008400000 */
[C---:B------:R-:W-:Y:S01]  /*0630*/  FMUL R6, R0.reuse, 0.63661974668502807617 ;  /* 0x3f22f98300067820 */ /* 0x040fe20000400000 */
[----:B------:R-:W-:-:S03]  /*0640*/  FSETP.GE.AND P0, PT, |R0|, 105615, PT ;  /* 0x47ce47800000780b */ /* 0x000fc60003f06200 */
[----:B------:R-:W0:Y:S02]  /*0650*/  F2I.NTZ R10, R6 ;  /* 0x00000006000a7305 */ /* 0x000e240000203100 */
[----:B0-----:R-:W-:-:S05]  /*0660*/  I2FP.F32.S32 R9, R10 ;  /* 0x0000000a00097245 */ /* 0x001fca0000201400 */
[----:B------:R-:W-:-:S04]  /*0670*/  FFMA R8, R9, -1.5707962512969970703, R0 ;  /* 0xbfc90fda09087823 */ /* 0x000fc80000000000 */
[----:B------:R-:W-:-:S04]  /*0680*/  FFMA R8, R9, -7.5497894158615963534e-08, R8 ;  /* 0xb3a2216809087823 */ /* 0x000fc80000000008 */
[----:B------:R-:W-:Y:S01]  /*0690*/  FFMA R8, R9, -5.3903029534742383927e-15, R8 ;  /* 0xa7c234c509087823 */ /* 0x000fe20000000008 */
[----:B------:R-:W-:Y:S06]  /*06a0*/  @!P0 BRA `(.L_x_59) ;  /* 0x0000000400748947 */ /* 0x000fec0003800000 */
[----:B------:R-:W-:-:S13]  /*06b0*/  FSETP.NEU.AND P0, PT, |R0|, +INF , PT ;  /* 0x7f8000000000780b */ /* 0x000fda0003f0d200 */
[----:B------:R-:W-:Y:S01]  /*06c0*/  @!P0 FMUL R8, RZ, R0 ;  /* 0x00000000ff088220 */ /* 0x000fe20000400000 */
[----:B------:R-:W-:Y:S01]  /*06d0*/  @!P0 IMAD.MOV.U32 R10, RZ, RZ, RZ ;  /* 0x000000ffff0a8224 */ /* 0x000fe200078e00ff */
[----:B------:R-:W-:Y:S06]  /*06e0*/  @!P0 BRA `(.L_x_59) ;  /* 0x0000000400648947 */ /* 0x000fec0003800000 */
[----:B------:R-:W-:Y:S01]  /*06f0*/  SHF.L.U32 R6, R0, 0x8, RZ ;  /* 0x0000000800067819 */ /* 0x000fe200000006ff */
[----:B------:R-:W-:Y:S02]  /*0700*/  HFMA2 R19, -RZ, RZ, 0, 0 ;  /* 0x00000000ff137431 */ /* 0x000fe400000001ff */
[----:B------:R-:W-:Y:S01]  /*0710*/  IMAD.MOV.U32 R7, RZ, RZ, RZ ;  /* 0x000000ffff077224 */ /* 0x000fe200078e00ff */
[----:B------:R-:W0:Y:S01]  /*0720*/  LDCU.64 UR8, c[0x4][URZ] ;  /* 0x01000000ff0877ac */ /* 0x000e220008000a00 */
[----:B------:R-:W-:Y:S01]  /*0730*/  IMAD.MOV.U32 R13, RZ, RZ, RZ ;  /* 0x000000ffff0d7224 */ /* 0x000fe200078e00ff */
[----:B------:R-:W-:Y:S01]  /*0740*/  LOP3.LUT R12, R6, 0x80000000, RZ, 0xfc, !PT ;  /* 0x80000000060c7812 */ /* 0x000fe200078efcff */
[----:B------:R-:W-:-:S06]  /*0750*/  UMOV UR4, URZ ;  /* 0x000000ff00047c82 */ /* 0x000fcc0008000000 */
.L_x_60:
[----:B0-----:R-:W-:Y:S02]  /*0760*/  IMAD.U32 R10, RZ, RZ, UR8 ;  /* 0x00000008ff0a7e24 */ /* 0x001fe4000f8e00ff */
[----:B------:R-:W-:-:S05]  /*0770*/  IMAD.U32 R11, RZ, RZ, UR9 ;  /* 0x00000009ff0b7e24 */ /* 0x000fca000f8e00ff */
[----:B------:R-:W2:Y:S01]  /*0780*/  LDG.E.CONSTANT R9, desc[UR6][R10.64] ;  /* 0x000000060a097981 */ /* 0x000ea2000c1e9900 */
[----:B------:R-:W-:Y:S01]  /*0790*/  UIADD3 UR4, UPT, UPT, UR4, 0x1, URZ ;  /* 0x0000000104047890 */ /* 0x000fe2000fffe0ff */
[C---:B------:R-:W-:Y:S01]  /*07a0*/  ISETP.EQ.AND P0, PT, R19.reuse, RZ, PT ;  /* 0x000000ff1300720c */ /* 0x040fe20003f02270 */
[----:B------:R-:W-:Y:S01]  /*07b0*/  UIADD3 UR8, UP1, UPT, UR8, 0x4, URZ ;  /* 0x0000000408087890 */ /* 0x000fe2000ff3e0ff */
[C---:B------:R-:W-:Y:S01]  /*07c0*/  ISETP.EQ.AND P1, PT, R19.reuse, 0x4, PT ;  /* 0x000000041300780c */ /* 0x040fe20003f22270 */
[----:B------:R-:W-:Y:S01]  /*07d0*/  UISETP.NE.AND UP0, UPT, UR4, 0x6, UPT ;  /* 0x000000060400788c */ /* 0x000fe2000bf05270 */
[C---:B------:R-:W-:Y:S01]  /*07e0*/  ISETP.EQ.AND P2, PT, R19.reuse, 0x8, PT ;  /* 0x000000081300780c */ /* 0x040fe20003f42270 */
[----:B------:R-:W-:Y:S01]  /*07f0*/  UIADD3.X UR9, UPT, UPT, URZ, UR9, URZ, UP1, !UPT ;  /* 0x00000009ff097290 */ /* 0x000fe20008ffe4ff */
[C---:B------:R-:W-:Y:S02]  /*0800*/  ISETP.EQ.AND P3, PT, R19.reuse, 0xc, PT ;  /* 0x0000000c1300780c */ /* 0x040fe40003f62270 */
[----:B------:R-:W-:-:S02]  /*0810*/  ISETP.EQ.AND P4, PT, R19, 0x10, PT ;  /* 0x000000101300780c */ /* 0x000fc40003f82270 */
[C---:B------:R-:W-:Y:S01]  /*0820*/  ISETP.EQ.AND P5, PT, R19.reuse, 0x14, PT ;  /* 0x000000141300780c */ /* 0x040fe20003fa2270 */
[----:B------:R-:W-:Y:S02]  /*0830*/  VIADD R19, R19, 0x4 ;  /* 0x0000000413137836 */ /* 0x000fe40000000000 */
[----:B--2---:R-:W-:-:S03]  /*0840*/  IMAD.WIDE.U32 R8, R9, R12, RZ ;  /* 0x0000000c09087225 */ /* 0x004fc600078e00ff */
[----:B------:R-:W-:-:S04]  /*0850*/  IADD3 R8, P6, PT, R8, R7, RZ ;  /* 0x0000000708087210 */ /* 0x000fc80007fde0ff */
[----:B------:R-:W-:Y:S01]  /*0860*/  IADD3.X R7, PT, PT, R9, R13, RZ, P6, !PT ;  /* 0x0000000d09077210 */ /* 0x000fe200037fe4ff */
[--C-:B------:R-:W-:Y:S01]  /*0870*/  @P0 IMAD.MOV.U32 R6, RZ, RZ, R8.reuse ;  /* 0x000000ffff060224 */ /* 0x100fe200078e0008 */
[-C--:B------:R-:W-:Y:S01]  /*0880*/  @P2 MOV R15, R8.reuse ;  /* 0x00000008000f2202 */ /* 0x080fe20000000f00 */
[--C-:B------:R-:W-:Y:S01]  /*0890*/  @P1 IMAD.MOV.U32 R14, RZ, RZ, R8.reuse ;  /* 0x000000ffff0e1224 */ /* 0x100fe200078e0008 */
[----:B------:R-:W-:Y:S01]  /*08a0*/  @P5 MOV R18, R8 ;  /* 0x0000000800125202 */ /* 0x000fe20000000f00 */
[--C-:B------:R-:W-:Y:S02]  /*08b0*/  @P3 IMAD.MOV.U32 R16, RZ, RZ, R8.reuse ;  /* 0x000000ffff103224 */ /* 0x100fe400078e0008 */
[----:B------:R-:W-:Y:S01]  /*08c0*/  @P4 IMAD.MOV.U32 R17, RZ, RZ, R8 ;  /* 0x000000ffff114224 */ /* 0x000fe200078e0008 */
[----:B------:R-:W-:Y:S06]  /*08d0*/  BRA.U UP0, `(.L_x_60) ;  /* 0xfffffffd00a07547 */ /* 0x000fec000b83ffff */
[----:B------:R-:W-:-:S04]  /*08e0*/  SHF.R.U32.HI R8, RZ, 0x17, R0 ;  /* 0x00000017ff087819 */ /* 0x000fc80000011600 */
[C---:B------:R-:W-:Y:S02]  /*08f0*/  LOP3.LUT R9, R8.reuse, 0xe0, RZ, 0xc0, !PT ;  /* 0x000000e008097812 */ /* 0x040fe400078ec0ff */
[----:B------:R-:W-:-:S03]  /*0900*/  LOP3.LUT P6, RZ, R8, 0x1f, RZ, 0xc0, !PT ;  /* 0x0000001f08ff7812 */ /* 0x000fc600078cc0ff */
[----:B------:R-:W-:-:S05]  /*0910*/  VIADD R9, R9, 0xffffff80 ;  /* 0xffffff8009097836 */ /* 0x000fca0000000000 */
[----:B------:R-:W-:-:S04]  /*0920*/  SHF.R.U32.HI R9, RZ, 0x5, R9 ;  /* 0x00000005ff097819 */ /* 0x000fc80000011609 */
[----:B------:R-:W-:-:S04]  /*0930*/  LEA R12, -R9, RZ, 0x2 ;  /* 0x000000ff090c7211 */ /* 0x000fc800078e11ff */
[C---:B------:R-:W-:Y:S02]  /*0940*/  ISETP.EQ.AND P3, PT, R12.reuse, -0x18, PT ;  /* 0xffffffe80c00780c */ /* 0x040fe40003f62270 */
[C---:B------:R-:W-:Y:S02]  /*0950*/  ISETP.EQ.AND P4, PT, R12.reuse, -0x14, PT ;  /* 0xffffffec0c00780c */ /* 0x040fe40003f82270 */
[C---:B------:R-:W-:Y:S02]  /*0960*/  ISETP.EQ.AND P2, PT, R12.reuse, -0x10, PT ;  /* 0xfffffff00c00780c */ /* 0x040fe40003f42270 */
[C---:B------:R-:W-:Y:S02]  /*0970*/  ISETP.EQ.AND P1, PT, R12.reuse, -0xc, PT ;  /* 0xfffffff40c00780c */ /* 0x040fe40003f22270 */
[C---:B------:R-:W-:Y:S02]  /*0980*/  ISETP.EQ.AND P0, PT, R12.reuse, -0x8, PT ;  /* 0xfffffff80c00780c */ /* 0x040fe40003f02270 */
[----:B------:R-:W-:-:S03]  /*0990*/  ISETP.EQ.AND P5, PT, R12, RZ, PT ;  /* 0x000000ff0c00720c */ /* 0x000fc60003fa2270 */
[--C-:B------:R-:W-:Y:S01]  /*09a0*/  @P3 IMAD.MOV.U32 R9, RZ, RZ, R6.reuse ;  /* 0x000000ffff093224 */ /* 0x100fe200078e0006 */
[C---:B------:R-:W-:Y:S01]  /*09b0*/  ISETP.EQ.AND P3, PT, R12.reuse, -0x4, PT ;  /* 0xfffffffc0c00780c */ /* 0x040fe20003f62270 */
[----:B------:R-:W-:Y:S01]  /*09c0*/  @P4 IMAD.MOV.U32 R10, RZ, RZ, R6 ;  /* 0x000000ffff0a4224 */ /* 0x000fe200078e0006 */
[----:B------:R-:W-:Y:S01]  /*09d0*/  @P4 MOV R9, R14 ;  /* 0x0000000e00094202 */ /* 0x000fe20000000f00 */
[----:B------:R-:W-:Y:S01]  /*09e0*/  @P2 IMAD.MOV.U32 R9, RZ, RZ, R15 ;  /* 0x000000ffff092224 */ /* 0x000fe200078e000f */
[----:B------:R-:W-:Y:S01]  /*09f0*/  ISETP.EQ.AND P4, PT, R12, 0x4, PT ;  /* 0x000000040c00780c */ /* 0x000fe20003f82270 */
[----:B------:R-:W-:Y:S02]  /*0a00*/  @P1 IMAD.MOV.U32 R9, RZ, RZ, R16 ;  /* 0x000000ffff091224 */ /* 0x000fe400078e0010 */
[----:B------:R-:W-:Y:S01]  /*0a10*/  @P0 MOV R9, R17 ;  /* 0x0000001100090202 */ /* 0x000fe20000000f00 */
[----:B------:R-:W-:Y:S01]  /*0a20*/  @P2 IMAD.MOV.U32 R10, RZ, RZ, R14 ;  /* 0x000000ffff0a2224 */ /* 0x000fe200078e000e */
[----:B------:R-:W-:Y:S01]  /*0a30*/  @P1 MOV R10, R15 ;  /* 0x0000000f000a1202 */ /* 0x000fe20000000f00 */
[----:B------:R-:W-:-:S03]  /*0a40*/  @P0 IMAD.MOV.U32 R10, RZ, RZ, R16 ;  /* 0x000000ffff0a0224 */ /* 0x000fc600078e0010 */
[----:B------:R-:W-:Y:S02]  /*0a50*/  @P3 IMAD.MOV.U32 R9, RZ, RZ, R18 ;  /* 0x000000ffff093224 */ /* 0x000fe400078e0012 */
[----:B------:R-:W-:Y:S02]  /*0a60*/  @P5 IMAD.MOV.U32 R9, RZ, RZ, R7 ;  /* 0x000000ffff095224 */ /* 0x000fe400078e0007 */
[----:B------:R-:W-:Y:S01]  /*0a70*/  @P3 IMAD.MOV.U32 R10, RZ, RZ, R17 ;  /* 0x000000ffff0a3224 */ /* 0x000fe200078e0011 */
[----:B------:R-:W-:Y:S01]  /*0a80*/  @P5 MOV R10, R18 ;  /* 0x00000012000a5202 */ /* 0x000fe20000000f00 */
[----:B------:R-:W-:Y:S01]  /*0a90*/  @P4 IMAD.MOV.U32 R10, RZ, RZ, R7 ;  /* 0x000000ffff0a4224 */ /* 0x000fe200078e0007 */
[----:B------:R-:W-:Y:S01]  /*0aa0*/  MOV R11, R9 ;  /* 0x00000009000b7202 */ /* 0x000fe20000000f00 */
[----:B------:R-:W-:Y:S06]  /*0ab0*/  @!P6 BRA `(.L_x_61) ;  /* 0x000000000028e947 */ /* 0x000fec0003800000 */
[----:B------:R-:W-:Y:S01]  /*0ac0*/  @P1 IMAD.MOV.U32 R6, RZ, RZ, R14 ;  /* 0x000000ffff061224 */ /* 0x000fe200078e000e */
[----:B------:R-:W-:Y:S01]  /*0ad0*/  LOP3.LUT R8, R8, 0x1f, RZ, 0xc0, !PT ;  /* 0x0000001f08087812 */ /* 0x000fe200078ec0ff */
[----:B------:R-:W-:Y:S01]  /*0ae0*/  @P0 IMAD.MOV.U32 R6, RZ, RZ, R15 ;  /* 0x000000ffff060224 */ /* 0x000fe200078e000f */
[----:B------:R-:W-:Y:S02]  /*0af0*/  ISETP.EQ.AND P0, PT, R12, 0x8, PT ;  /* 0x000000080c00780c */ /* 0x000fe40003f02270 */
[----:B------:R-:W-:Y:S01]  /*0b00*/  @P3 MOV R6, R16 ;  /* 0x0000001000063202 */ /* 0x000fe20000000f00 */
[----:B------:R-:W-:Y:S01]  /*0b10*/  @P5 IMAD.MOV.U32 R6, RZ, RZ, R17 ;  /* 0x000000ffff065224 */ /* 0x000fe200078e0011 */
[----:B------:R-:W-:Y:S02]  /*0b20*/  @P4 MOV R6, R18 ;  /* 0x0000001200064202 */ /* 0x000fe40000000f00 */
[----:B------:R-:W-:-:S07]  /*0b30*/  SHF.L.W.U32.HI R11, R10, R8, R11 ;  /* 0x000000080a0b7219 */ /* 0x000fce0000010e0b */
[----:B------:R-:W-:-:S05]  /*0b40*/  @P0 IMAD.MOV.U32 R6, RZ, RZ, R7 ;  /* 0x000000ffff060224 */ /* 0x000fca00078e0007 */
[----:B------:R-:W-:-:S07]  /*0b50*/  SHF.L.W.U32.HI R10, R6, R8, R10 ;  /* 0x00000008060a7219 */ /* 0x000fce0000010e0a */
.L_x_61:
[C---:B------:R-:W-:Y:S01]  /*0b60*/  SHF.L.W.U32.HI R13, R10.reuse, 0x2, R11 ;  /* 0x000000020a0d7819 */ /* 0x040fe20000010e0b */
[----:B------:R-:W-:Y:S01]  /*0b70*/  UMOV UR4, 0x54442d19 ;  /* 0x54442d1900047882 */ /* 0x000fe20000000000 */
[----:B------:R-:W-:Y:S01]  /*0b80*/  SHF.L.U32 R8, R10, 0x2, RZ ;  /* 0x000000020a087819 */ /* 0x000fe200000006ff */
[----:B------:R-:W-:Y:S01]  /*0b90*/  UMOV UR5, 0x3bf921fb ;  /* 0x3bf921fb00057882 */ /* 0x000fe20000000000 */
[----:B------:R-:W-:Y:S02]  /*0ba0*/  SHF.R.S32.HI R6, RZ, 0x1f, R13 ;  /* 0x0000001fff067819 */ /* 0x000fe4000001140d */
[----:B------:R-:W-:Y:S02]  /*0bb0*/  SHF.R.U32.HI R10, RZ, 0x1e, R11 ;  /* 0x0000001eff0a7819 */ /* 0x000fe4000001160b */
[C---:B------:R-:W-:Y:S02]  /*0bc0*/  LOP3.LUT R8, R6.reuse, R8, RZ, 0x3c, !PT ;  /* 0x0000000806087212 */ /* 0x040fe400078e3cff */
[----:B------:R-:W-:-:S02]  /*0bd0*/  LOP3.LUT R9, R6, R13, RZ, 0x3c, !PT ;  /* 0x0000000d06097212 */ /* 0x000fc400078e3cff */
[----:B------:R-:W-:Y:S02]  /*0be0*/  ISETP.GE.AND P0, PT, R0, RZ, PT ;  /* 0x000000ff0000720c */ /* 0x000fe40003f06270 */
[----:B------:R-:W0:Y:S01]  /*0bf0*/  I2F.F64.S64 R6, R8 ;  /* 0x0000000800067312 */ /* 0x000e220000301c00 */
[C---:B------:R-:W-:Y:S02]  /*0c00*/  LOP3.LUT R0, R13.reuse, R0, RZ, 0x3c, !PT ;  /* 0x000000000d007212 */ /* 0x040fe400078e3cff */
[----:B------:R-:W-:Y:S02]  /*0c10*/  LEA.HI R10, R13, R10, RZ, 0x1 ;  /* 0x0000000a0d0a7211 */ /* 0x000fe400078f08ff */
[----:B------:R-:W-:-:S03]  /*0c20*/  ISETP.GE.AND P1, PT, R0, RZ, PT ;  /* 0x000000ff0000720c */ /* 0x000fc60003f26270 */
[----:B------:R-:W-:-:S05]  /*0c30*/  IMAD.MOV R0, RZ, RZ, -R10 ;  /* 0x000000ffff007224 */ /* 0x000fca00078e0a0a */
[----:B------:R-:W-:Y:S01]  /*0c40*/  @!P0 MOV R10, R0 ;  /* 0x00000000000a8202 */ /* 0x000fe20000000f00 */
[----:B0-----:R-:W-:-:S10]  /*0c50*/  DMUL R6, R6, UR4 ;  /* 0x0000000406067c28 */ /* 0x001fd40008000000 */
[----:B------:R-:W0:Y:S02]  /*0c60*/  F2F.F32.F64 R6, R6 ;  /* 0x0000000600067310 */ /* 0x000e240000301000 */
[----:B0-----:R-:W-:-:S07]  /*0c70*/  FSEL R8, -R6, R6, !P1 ;  /* 0x0000000606087208 */ /* 0x001fce0004800100 */
.L_x_59:
[----:B------:R-:W0:Y:S01]  /*0c80*/  LDC R6, c[0x3][0x14] ;  /* 0x00c00500ff067b82 */ /* 0x000e220000000800 */
[----:B------:R-:W-:Y:S02]  /*0c90*/  IMAD.MOV.U32 R0, RZ, RZ, 0x37cbac00 ;  /* 0x37cbac00ff007424 */ /* 0x000fe400078e00ff */
[----:B------:R-:W-:Y:S01]  /*0ca0*/  FMUL R9, R8, R8 ;  /* 0x0000000808097220 */ /* 0x000fe20000400000 */
[----:B------:R-:W-:Y:S02]  /*0cb0*/  IMAD.MOV.U32 R12, RZ, RZ, 0x3e2aaaa8 ;  /* 0x3e2aaaa8ff0c7424 */ /* 0x000fe400078e00ff */
[----:B------:R-:W-:Y:S01]  /*0cc0*/  FMUL R2, R2, -R2 ;  /* 0x8000000202027220 */ /* 0x000fe20000400000 */
[----:B------:R-:W-:Y:S01]  /*0cd0*/  FFMA R0, R9, R0, -0.0013887860113754868507 ;  /* 0xbab607ed09007423 */ /* 0x000fe20000000000 */
[----:B0-----:R-:W-:-:S04]  /*0ce0*/  FADD R7, R6, R6 ;  /* 0x0000000606077221 */ /* 0x001fc80000000000 */
[----:B------:R-:W-:Y:S01]  /*0cf0*/  FMUL R7, R7, R6 ;  /* 0x0000000607077220 */ /* 0x000fe20000400000 */
[C---:B------:R-:W-:Y:S02]  /*0d00*/  LOP3.LUT R6, R10.reuse, 0x1, RZ, 0xc0, !PT ;  /* 0x000000010a067812 */ /* 0x040fe400078ec0ff */
[----:B------:R-:W-:Y:S01]  /*0d10*/  IADD3 R10, PT, PT, R10, 0x1, RZ ;  /* 0x000000010a0a7810 */ /* 0x000fe20007ffe0ff */
[----:B------:R-:W0:Y:S01]  /*0d20*/  MUFU.RCP R14, R7 ;  /* 0x00000007000e7308 */ /* 0x000e220000001000 */
[----:B------:R-:W-:Y:S02]  /*0d30*/  ISETP.NE.U32.AND P0, PT, R6, 0x1, PT ;  /* 0x000000010600780c */ /* 0x000fe40003f05070 */
[----:B------:R-:W-:Y:S02]  /*0d40*/  MOV R6, 0x3c0885e4 ;  /* 0x3c0885e400067802 */ /* 0x000fe40000000f00 */
[----:B------:R-:W-:Y:S02]  /*0d50*/  FSEL R0, R0, -0.00019574658654164522886, P0 ;  /* 0xb94d415300007808 */ /* 0x000fe40000000000 */
[----:B------:R-:W-:-:S02]  /*0d60*/  FSEL R6, R6, 0.041666727513074874878, !P0 ;  /* 0x3d2aaabb06067808 */ /* 0x000fc40004000000 */
[----:B------:R-:W-:Y:S02]  /*0d70*/  FSEL R12, -R12, -0.4999999701976776123, !P0 ;  /* 0xbeffffff0c0c7808 */ /* 0x000fe40004000100 */
[----:B------:R-:W-:Y:S01]  /*0d80*/  LOP3.LUT P1, RZ, R10, 0x2, RZ, 0xc0, !PT ;  /* 0x000000020aff7812 */ /* 0x000fe2000782c0ff */
[C---:B------:R-:W-:Y:S01]  /*0d90*/  FFMA R6, R9.reuse, R0, R6 ;  /* 0x0000000009067223 */ /* 0x040fe20000000006 */
[----:B------:R-:W-:Y:S01]  /*0da0*/  FSEL R0, R8, 1, !P0 ;  /* 0x3f80000008007808 */ /* 0x000fe20004000000 */
[----:B------:R-:W1:Y:S02]  /*0db0*/  FCHK P0, R2, R7 ;  /* 0x0000000702007302 */ /* 0x000e640000000000 */
[----:B------:R-:W-:Y:S01]  /*0dc0*/  FFMA R6, R9, R6, R12 ;  /* 0x0000000609067223 */ /* 0x000fe2000000000c */
[----:B0-----:R-:W-:Y:S01]  /*0dd0*/  FFMA R11, -R7, R14, 1 ;  /* 0x3f800000070b7423 */ /* 0x001fe2000000010e */
[----:B------:R-:W-:-:S03]  /*0de0*/  FFMA R9, R9, R0, RZ ;  /* 0x0000000009097223 */ /* 0x000fc600000000ff */
[----:B------:R-:W-:Y:S01]  /*0df0*/  FFMA R11, R14, R11, R14 ;  /* 0x0000000b0e0b7223 */ /* 0x000fe2000000000e */
[----:B------:R-:W-:-:S03]  /*0e00*/  FFMA R6, R9, R6, R0 ;  /* 0x0000000609067223 */ /* 0x000fc60000000000 */
[----:B------:R-:W-:Y:S01]  /*0e10*/  FFMA R0, R2, R11, RZ ;  /* 0x0000000b02007223 */ /* 0x000fe200000000ff */
[----:B------:R-:W-:-:S03]  /*0e20*/  @P1 FADD R6, RZ, -R6 ;  /* 0x80000006ff061221 */ /* 0x000fc60000000000 */
[----:B------:R-:W-:Y:S01]  /*0e30*/  FFMA R8, -R7, R0, R2 ;  /* 0x0000000007087223 */ /* 0x000fe20000000102 */
[----:B------:R-:W-:-:S03]  /*0e40*/  FMUL R6, R3, R6 ;  /* 0x0000000603067220 */ /* 0x000fc60000400000 */
[----:B------:R-:W-:Y:S01]  /*0e50*/  FFMA R0, R11, R8, R0 ;  /* 0x000000080b007223 */ /* 0x000fe20000000000 */
[----:B-1----:R-:W-:Y:S06]  /*0e60*/  @!P0 BRA `(.L_x_62) ;  /* 0x00000000000c8947 */ /* 0x002fec0003800000 */
[----:B------:R-:W-:Y:S01]  /*0e70*/  IMAD.MOV.U32 R3, RZ, RZ, R7 ;  /* 0x000000ffff037224 */ /* 0x000fe200078e0007 */
[----:B------:R-:W-:-:S07]  /*0e80*/  MOV R12, 0xea0 ;  /* 0x00000ea0000c7802 */ /* 0x000fce0000000f00 */
[----:B------:R-:W-:Y:S05]  /*0e90*/  CALL.REL.NOINC `($__internal_4_$__cuda_sm3x_div_rn_noftz_f32_slowpath) ;  /* 0x00000004005c7944 */ /* 0x000fea0003c00000 */
.L_x_62:
[----:B------:R-:W-:Y:S02]  /*0ea0*/  HFMA2 R3, -RZ, RZ, 0.96630859375, -0.0022525787353515625 ;  /* 0x3bbb989dff037431 */ /* 0x000fe400000001ff */
[----:B------:R-:W-:-:S03]  /*0eb0*/  IMAD.MOV.U32 R7, RZ, RZ, 0x437c0000 ;  /* 0x437c0000ff077424 */ /* 0x000fc600078e00ff */
[----:B------:R-:W-:-:S04]  /*0ec0*/  FFMA.SAT R2, R0, R3, 0.5 ;  /* 0x3f00000000027423 */ /* 0x000fc80000002003 */
[----:B------:R-:W-:-:S04]  /*0ed0*/  FFMA.RM R2, R2, R7, 12582913 ;  /* 0x4b40000102027423 */ /* 0x000fc80000004007 */
[C---:B------:R-:W-:Y:S01]  /*0ee0*/  FADD R3, R2.reuse, -12583039 ;  /* 0xcb40007f02037421 */ /* 0x040fe20000000000 */
[----:B------:R-:W-:-:S03]  /*0ef0*/  SHF.L.U32 R2, R2, 0x17, RZ ;  /* 0x0000001702027819 */ /* 0x000fc600000006ff */
[----:B------:R-:W-:-:S04]  /*0f00*/  FFMA R3, R0, 1.4426950216293334961, -R3 ;  /* 0x3fb8aa3b00037823 */ /* 0x000fc80000000803 */
[----:B------:R-:W-:-:S06]  /*0f10*/  FFMA R3, R0, 1.925963033500011079e-08, R3 ;  /* 0x32a5706000037823 */ /* 0x000fcc0000000003 */
[----:B------:R-:W0:Y:S02]  /*0f20*/  MUFU.EX2 R3, R3 ;  /* 0x0000000300037308 */ /* 0x000e240000000800 */
[----:B0-----:R-:W-:-:S04]  /*0f30*/  FMUL R2, R2, R3 ;  /* 0x0000000302027220 */ /* 0x001fc80000400000 */
[----:B------:R-:W-:Y:S01]  /*0f40*/  FFMA R5, R6, R2, R5 ;  /* 0x0000000206057223 */ /* 0x000fe20000000005 */
[----:B------:R-:W-:Y:S06]  /*0f50*/  BRA `(.L_x_58) ;  /* 0x0000000000ac7947 */ /* 0x000fec0003800000 */
.L_x_57:
[----:B------:R-:W1:Y:S01]  /*0f60*/  LDC.64 R8, c[0x0][0x398] ;  /* 0x0000e600ff087b82 */ /* 0x000e620000000a00 */
[----:B------:R-:W-:Y:S01]  /*0f70*/  BSSY.RECONVERGENT B1, `(.L_x_63) ;  /* 0x0000010000017945 */ /* 0x000fe20003800200 */
[----:B------:R-:W-:Y:S01]  /*0f80*/  IMAD.MOV.U32 R2, RZ, RZ, 0x2 ;  /* 0x00000002ff027424 */ /* 0x000fe200078e00ff */
[----:B------:R-:W-:Y:S01]  /*0f90*/  MOV R10, 0x1 ;  /* 0x00000001000a7802 */ /* 0x000fe20000000f00 */
[----:B------:R-:W-:Y:S01]  /*0fa0*/  IMAD.MOV.U32 R11, RZ, RZ, R5 ;  /* 0x000000ffff0b7224 */ /* 0x000fe200078e0005 */
[----:B------:R-:W-:Y:S06]  /*0fb0*/  @!P1 BRA `(.L_x_64) ;  /* 0x00000000002c9947 */ /* 0x000fec0003800000 */
[----:B------:R-:W-:-:S13]  /*0fc0*/  ISETP.NE.AND P0, PT, R6, 0xbf, PT ;  /* 0x000000bf0600780c */ /* 0x000fda0003f05270 */
[C---:B------:R-:W-:Y:S01]  /*0fd0*/  @P0 VIADD R7, R5.reuse, 0xffffffff ;  /* 0xffffffff05070836 */ /* 0x040fe20000000000 */
[C---:B------:R-:W-:Y:S01]  /*0fe0*/  @P0 ISETP.NE.AND P1, PT, R5.reuse, RZ, PT ;  /* 0x000000ff0500020c */ /* 0x040fe20003f25270 */
[----:B------:R-:W-:Y:S01]  /*0ff0*/  @!P0 IMAD.MOV.U32 R10, RZ, RZ, 0xbe ;  /* 0x000000beff0a8424 */ /* 0x000fe200078e00ff */
[----:B------:R-:W-:Y:S01]  /*1000*/  @P0 IADD3 R12, PT, PT, R5, -0x2, RZ ;  /* 0xfffffffe050c0810 */ /* 0x000fe20007ffe0ff */
[----:B------:R-:W-:Y:S01]  /*1010*/  @P0 IMAD.MOV.U32 R10, RZ, RZ, R6 ;  /* 0x000000ffff0a0224 */ /* 0x000fe200078e0006 */
[----:B------:R-:W-:Y:S02]  /*1020*/  @!P0 MOV R11, R5 ;  /* 0x00000005000b8202 */ /* 0x000fe40000000f00 */
[----:B------:R-:W-:Y:S02]  /*1030*/  @!P0 MOV R2, 0xbd ;  /* 0x000000bd00028802 */ /* 0x000fe40000000f00 */
[----:B------:R-:W-:Y:S02]  /*1040*/  @P0 SEL R5, R7, 0x1, P1 ;  /* 0x0000000107050807 */ /* 0x000fe40000800000 */
[----:B------:R-:W-:-:S02]  /*1050*/  @P0 SEL R11, R12, 0x2, P1 ;  /* 0x000000020c0b0807 */ /* 0x000fc40000800000 */
[----:B------:R-:W-:-:S07]  /*1060*/  @P0 MOV R2, R6 ;  /* 0x0000000600020202 */ /* 0x000fce0000000f00 */
.L_x_64:
[----:B------:R-:W-:Y:S05]  /*1070*/  BSYNC.RECONVERGENT B1 ;  /* 0x0000000000017941 */ /* 0x000fea0003800200 */
.L_x_63:
[----:B------:R-:W-:-:S04]  /*1080*/  IMAD R10, R5, 0xc0, R10 ;  /* 0x000000c0050a7824 */ /* 0x000fc800078e020a */
[C---:B0-----:R-:W-:Y:S02]  /*1090*/  IMAD R7, R3.reuse, 0x9000, R10 ;  /* 0x0000900003077824 */ /* 0x041fe400078e020a */
[C---:B------:R-:W-:Y:S02]  /*10a0*/  IMAD R10, R3.reuse, 0x9000, R2 ;  /* 0x00009000030a7824 */ /* 0x040fe400078e0202 */
[----:B------:R-:W-:Y:S02]  /*10b0*/  IMAD R3, R3, 0x9000, R4 ;  /* 0x0000900003037824 */ /* 0x000fe400078e0204 */
[----:B-1----:R-:W-:-:S04]  /*10c0*/  IMAD.WIDE R6, R7, 0x4, R8 ;  /* 0x0000000407067825 */ /* 0x002fc800078e0208 */
[----:B------:R-:W-:Y:S01]  /*10d0*/  IMAD R11, R11, 0xc0, R10 ;  /* 0x000000c00b0b7824 */ /* 0x000fe200078e020a */
[----:B------:R-:W2:Y:S01]  /*10e0*/  LDG.E R13, desc[UR6][R6.64] ;  /* 0x00000006060d7981 */ /* 0x000ea2000c1e1900 */
[----:B------:R-:W-:-:S03]  /*10f0*/  IMAD.WIDE R2, R3, 0x4, R8 ;  /* 0x0000000403027825 */ /* 0x000fc600078e0208 */
[----:B------:R-:W3:Y:S01]  /*1100*/  LDG.E R14, desc[UR6][R6.64+-0x24000] ;  /* 0xfdc00006060e7981 */ /* 0x000ee2000c1e1900 */
[----:B------:R-:W-:-:S03]  /*1110*/  IMAD.WIDE R8, R11, 0x4, R8 ;  /* 0x000000040b087825 */ /* 0x000fc600078e0208 */
[----:B------:R-:W4:Y:S04]  /*1120*/  LDG.E R11, desc[UR6][R2.64] ;  /* 0x00000006020b7981 */ /* 0x000f28000c1e1900 */
[----:B------:R-:W5:Y:S04]  /*1130*/  LDG.E R9, desc[UR6][R8.64] ;  /* 0x0000000608097981 */ /* 0x000f68000c1e1900 */
[----:B------:R0:W3:Y:S01]  /*1140*/  LDG.E R12, desc[UR6][R2.64+-0x24000] ;  /* 0xfdc00006020c7981 */ /* 0x0000e2000c1e1900 */
[C---:B------:R-:W-:Y:S01]  /*1150*/  FADD R5, R0.reuse, R0 ;  /* 0x0000000000057221 */ /* 0x040fe20000000000 */
[C---:B------:R-:W-:Y:S01]  /*1160*/  FADD R10, R0.reuse, 1 ;  /* 0x3f800000000a7421 */ /* 0x040fe20000000000 */
[----:B------:R-:W-:-:S02]  /*1170*/  FMUL R15, R0, R0 ;  /* 0x00000000000f7220 */ /* 0x000fc40000400000 */
[C---:B------:R-:W-:Y:S01]  /*1180*/  FADD R0, -R5.reuse, 2 ;  /* 0x4000000005007421 */ /* 0x040fe20000000100 */
[----:B------:R-:W-:-:S03]  /*1190*/  FMUL R10, R5, R10 ;  /* 0x0000000a050a7220 */ /* 0x000fc60000400000 */
[----:B------:R-:W-:Y:S01]  /*11a0*/  FADD R0, -R15, R0 ;  /* 0x000000000f007221 */ /* 0x000fe20000000100 */
[----:B0-----:R-:W-:Y:S01]  /*11b0*/  FADD R3, R5, -1 ;  /* 0xbf80000005037421 */ /* 0x001fe20000000000 */
[----:B--2---:R-:W-:-:S04]  /*11c0*/  FMUL R13, R10, R13 ;  /* 0x0000000d0a0d7220 */ /* 0x004fc80000400000 */
[----:B----4-:R-:W-:-:S04]  /*11d0*/  FFMA R0, R0, R11, R13 ;  /* 0x0000000b00007223 */ /* 0x010fc8000000000d */
[----:B-----5:R-:W-:-:S04]  /*11e0*/  FFMA R0, -R15, R9, R0 ;  /* 0x000000090f007223 */ /* 0x020fc80000000100 */
[----:B---3--:R-:W-:-:S04]  /*11f0*/  FFMA R0, R3, R12, R0 ;  /* 0x0000000c03007223 */ /* 0x008fc80000000000 */
[----:B------:R-:W-:-:S07]  /*1200*/  FFMA R5, -R5, R14, R0 ;  /* 0x0000000e05057223 */ /* 0x000fce0000000100 */
.L_x_58:
[----:B------:R-:W-:Y:S05]  /*1210*/  BSYNC.RECONVERGENT B0 ;  /* 0x0000000000007941 */ /* 0x000fea0003800200 */
.L_x_56:
[----:B------:R-:W0:Y:S08]  /*1220*/  LDC R7, c[0x0][0x3a0] ;  /* 0x0000e800ff077b82 */ /* 0x000e300000000800 */
[----:B------:R-:W1:Y:S01]  /*1230*/  LDC.64 R2, c[0x0][0x398] ;  /* 0x0000e600ff027b82 */ /* 0x000e620000000a00 */
[----:B0-----:R-:W-:-:S04]  /*1240*/  IMAD R7, R7, 0x9000, R4 ;  /* 0x0000900007077824 */ /* 0x001fc800078e0204 */
[----:B------:R-:W-:-:S04]  /*1250*/  VIADD R7, R7, 0x9000 ;  /* 0x0000900007077836 */ /* 0x000fc80000000000 */
[----:B-1----:R-:W-:-:S05]  /*1260*/  IMAD.WIDE R2, R7, 0x4, R2 ;  /* 0x0000000407027825 */ /* 0x002fca00078e0202 */
[----:B------:R-:W-:Y:S01]  /*1270*/  STG.E desc[UR6][R2.64], R5 ;  /* 0x0000000502007986 */ /* 0x000fe2000c101906 */
[----:B------:R-:W-:Y:S05]  /*1280*/  EXIT ;  /* 0x000000000000794d */ /* 0x000fea0003800000 */
        .weak           $__internal_3_$__cuda_sm20_sqrt_rn_f32_slowpath
        .type           $__internal_3_$__cuda_sm20_sqrt_rn_f32_slowpath,@function
        .size           $__internal_3_$__cuda_sm20_sqrt_rn_f32_slowpath,($__internal_4_$__cuda_sm3x_div_rn_noftz_f32_slowpath - $__internal_3_$__cuda_sm20_sqrt_rn_f32_slowpath)
$__internal_3_$__cuda_sm20_sqrt_rn_f32_slowpath:
[----:B------:R-:W-:-:S13]  /*1290*/  LOP3.LUT P0, RZ, R10, 0x7fffffff, RZ, 0xc0, !PT ;  /* 0x7fffffff0aff7812 */ /* 0x000fda000780c0ff */
[----:B------:R-:W-:Y:S01]  /*12a0*/  @!P0 MOV R2, R10 ;  /* 0x0000000a00028202 */ /* 0x000fe20000000f00 */
[----:B------:R-:W-:Y:S06]  /*12b0*/  @!P0 BRA `(.L_x_65) ;  /* 0x0000000000448947 */ /* 0x000fec0003800000 */
[----:B------:R-:W-:Y:S01]  /*12c0*/  FSETP.GEU.FTZ.AND P0, PT, R10, RZ, PT ;  /* 0x000000ff0a00720b */ /* 0x000fe20003f1e000 */
[----:B------:R-:W-:-:S12]  /*12d0*/  IMAD.MOV.U32 R0, RZ, RZ, R10 ;  /* 0x000000ffff007224 */ /* 0x000fd800078e000a */
[----:B------:R-:W-:Y:S01]  /*12e0*/  @!P0 MOV R2, 0x7fffffff ;  /* 0x7fffffff00028802 */ /* 0x000fe20000000f00 */
[----:B------:R-:W-:Y:S06]  /*12f0*/  @!P0 BRA `(.L_x_65) ;  /* 0x0000000000348947 */ /* 0x000fec0003800000 */
[----:B------:R-:W-:-:S13]  /*1300*/  FSETP.GTU.FTZ.AND P0, PT, |R0|, +INF , PT ;  /* 0x7f8000000000780b */ /* 0x000fda0003f1c200 */
[----:B------:R-:W-:Y:S01]  /*1310*/  @P0 FADD.FTZ R2, R0, 1 ;  /* 0x3f80000000020421 */ /* 0x000fe20000010000 */
[----:B------:R-:W-:Y:S06]  /*1320*/  @P0 BRA `(.L_x_65) ;  /* 0x0000000000280947 */ /* 0x000fec0003800000 */
[----:B------:R-:W-:-:S13]  /*1330*/  FSETP.NEU.FTZ.AND P0, PT, |R0|, +INF , PT ;  /* 0x7f8000000000780b */ /* 0x000fda0003f1d200 */
[----:B------:R-:W-:-:S04]  /*1340*/  @P0 FFMA R3, R0, 1.84467440737095516160e+19, RZ ;  /* 0x5f80000000030823 */ /* 0x000fc800000000ff */
[----:B------:R-:W0:Y:S02]  /*1350*/  @P0 MUFU.RSQ R2, R3 ;  /* 0x0000000300020308 */ /* 0x000e240000001400 */
[----:B0-----:R-:W-:Y:S01]  /*1360*/  @P0 FMUL.FTZ R10, R3, R2 ;  /* 0x00000002030a0220 */ /* 0x001fe20000410000 */
[----:B------:R-:W-:Y:S01]  /*1370*/  @P0 FMUL.FTZ R9, R2, 0.5 ;  /* 0x3f00000002090820 */ /* 0x000fe20000410000 */
[----:B------:R-:W-:Y:S02]  /*1380*/  @!P0 IMAD.MOV.U32 R2, RZ, RZ, R0 ;  /* 0x000000ffff028224 */ /* 0x000fe400078e0000 */
[----:B------:R-:W-:-:S04]  /*1390*/  @P0 FADD.FTZ R7, -R10, -RZ ;  /* 0x800000ff0a070221 */ /* 0x000fc80000010100 */
[----:B------:R-:W-:-:S04]  /*13a0*/  @P0 FFMA R7, R10, R7, R3 ;  /* 0x000000070a070223 */ /* 0x000fc80000000003 */
[----:B------:R-:W-:-:S04]  /*13b0*/  @P0 FFMA R7, R7, R9, R10 ;  /* 0x0000000907070223 */ /* 0x000fc8000000000a */
[----:B------:R-:W-:-:S07]  /*13c0*/  @P0 FMUL.FTZ R2, R7, 2.3283064365386962891e-10 ;  /* 0x2f80000007020820 */ /* 0x000fce0000410000 */
.L_x_65:
[----:B------:R-:W-:Y:S01]  /*13d0*/  HFMA2 R3, -RZ, RZ, 0, 0 ;  /* 0x00000000ff037431 */ /* 0x000fe200000001ff */
[----:B------:R-:W-:Y:S01]  /*13e0*/  MOV R7, R2 ;  /* 0x0000000200077202 */ /* 0x000fe20000000f00 */
[----:B------:R-:W-:-:S04]  /*13f0*/  IMAD.MOV.U32 R2, RZ, RZ, R11 ;  /* 0x000000ffff027224 */ /* 0x000fc800078e000b */
[----:B------:R-:W-:Y:S05]  /*1400*/  RET.REL.NODEC R2 `(_Z11propagationiiiiPKfPfi) ;  /* 0xffffffe802fc7950 */ /* 0x000fea0003c3ffff */
        .weak           $__internal_4_$__cuda_sm3x_div_rn_noftz_f32_slowpath
        .type           $__internal_4_$__cuda_sm3x_div_rn_noftz_f32_slowpath,@function
        .size           $__internal_4_$__cuda_sm3x_div_rn_noftz_f32_slowpath,(.L_x_99 - $__internal_4_$__cuda_sm3x_div_rn_noftz_f32_slowpath)
$__internal_4_$__cuda_sm3x_div_rn_noftz_f32_slowpath:
[----:B------:R-:W-:Y:S01]  /*1410*/  SHF.R.U32.HI R9, RZ, 0x17, R3 ;  /* 0x00000017ff097819 */ /* 0x000fe20000011603 */
[----:B------:R-:W-:Y:S01]  /*1420*/  BSSY.RECONVERGENT B1, `(.L_x_66) ;  /* 0x0000062000017945 */ /* 0x000fe20003800200 */
[----:B------:R-:W-:Y:S02]  /*1430*/  SHF.R.U32.HI R0, RZ, 0x17, R2 ;  /* 0x00000017ff007819 */ /* 0x000fe40000011602 */
[----:B------:R-:W-:Y:S02]  /*1440*/  LOP3.LUT R9, R9, 0xff, RZ, 0xc0, !PT ;  /* 0x000000ff09097812 */ /* 0x000fe400078ec0ff */
[----:B------:R-:W-:-:S03]  /*1450*/  LOP3.LUT R13, R0, 0xff, RZ, 0xc0, !PT ;  /* 0x000000ff000d7812 */ /* 0x000fc600078ec0ff */
[----:B------:R-:W-:Y:S01]  /*1460*/  VIADD R11, R9, 0xffffffff ;  /* 0xffffffff090b7836 */ /* 0x000fe20000000000 */
[----:B------:R-:W-:-:S04]  /*1470*/  IADD3 R0, PT, PT, R13, -0x1, RZ ;  /* 0xffffffff0d007810 */ /* 0x000fc80007ffe0ff */
        /* <DEDUP_REMOVED lines=22> */
[----:B------:R-:W-:Y:S01]  /*15e0*/  @P0 MOV R10, RZ ;  /* 0x000000ff000a0202 */ /* 0x000fe20000000f00 */
[----:B------:R-:W-:Y:S02]  /*15f0*/  @!P0 IMAD.MOV.U32 R10, RZ, RZ, -0x40 ;  /* 0xffffffc0ff0a8424 */ /* 0x000fe400078e00ff */
[----:B------:R-:W-:Y:S01]  /*1600*/  @!P0 FFMA R2, R2, 1.84467440737095516160e+19, RZ ;  /* 0x5f80000002028823 */ /* 0x000fe200000000ff */
[----:B------:R-:W-:Y:S02]  /*1610*/  @!P1 FFMA R3, R3, 1.84467440737095516160e+19, RZ ;  /* 0x5f80000003039823 */ /* 0x000fe400000000ff */
[----:B------:R-:W-:-:S07]  /*1620*/  @!P1 IADD3 R10, PT, PT, R10, 0x40, RZ ;  /* 0x000000400a0a9810 */ /* 0x000fce0007ffe0ff */
.L_x_67:
        /* <DEDUP_REMOVED lines=17> */
[----:B------:R-:W-:-:S04]  /*1740*/  LOP3.LUT R9, R9, 0xff, RZ, 0xc0, !PT ;  /* 0x000000ff09097812 */ /* 0x000fc800078ec0ff */
[----:B------:R-:W-:-:S05]  /*1750*/  IADD3 R19, PT, PT, R9, R13, RZ ;  /* 0x0000000d09137210 */ /* 0x000fca0007ffe0ff */
        /* <DEDUP_REMOVED lines=10> */
[-CC-:B------:R-:W-:Y:S01]  /*1800*/  FFMA.RZ R9, R3, R11.reuse, R2.reuse ;  /* 0x0000000b03097223 */ /* 0x180fe2000000c002 */
[C---:B------:R-:W-:Y:S02]  /*1810*/  ISETP.NE.AND P2, PT, R19.reuse, RZ, PT ;  /* 0x000000ff1300720c */ /* 0x040fe40003f45270 */
[----:B------:R-:W-:Y:S02]  /*1820*/  ISETP.NE.AND P1, PT, R19, RZ, PT ;  /* 0x000000ff1300720c */ /* 0x000fe40003f25270 */
[----:B------:R-:W-:Y:S01]  /*1830*/  LOP3.LUT R10, R9, 0x7fffff, RZ, 0xc0, !PT ;  /* 0x007fffff090a7812 */ /* 0x000fe200078ec0ff */
[CCC-:B------:R-:W-:Y:S01]  /*1840*/  FFMA.RP R9, R3.reuse, R11.reuse, R2.reuse ;  /* 0x0000000b03097223 */ /* 0x1c0fe20000008002 */
[----:B------:R-:W-:Y:S01]  /*1850*/  FFMA.RM R2, R3, R11, R2 ;  /* 0x0000000b03027223 */ /* 0x000fe20000004002 */
[----:B------:R-:W-:Y:S01]  /*1860*/  IADD3 R3, PT, PT, R19, 0x20, RZ ;  /* 0x0000002013037810 */ /* 0x000fe20007ffe0ff */
[----:B------:R-:W-:Y:S01]  /*1870*/  IMAD.MOV R11, RZ, RZ, -R19 ;  /* 0x000000ffff0b7224 */ /* 0x000fe200078e0a13 */
        /* <DEDUP_REMOVED lines=14> */
.L_x_74:
[----:B------:R-:W-:-:S04]  /*1960*/  LOP3.LUT R0, R0, 0x80000000, RZ, 0xc0, !PT ;  /* 0x8000000000007812 */ /* 0x000fc800078ec0ff */
[----:B------:R-:W-:Y:S01]  /*1970*/  LOP3.LUT R0, R0, 0x7f800000, RZ, 0xfc, !PT ;  /* 0x7f80000000007812 */ /* 0x000fe200078efcff */
[----:B------:R-:W-:Y:S06]  /*1980*/  BRA `(.L_x_75) ;  /* 0x0000000000047947 */ /* 0x000fec0003800000 */
.L_x_73:
[----:B------:R-:W-:-:S07]  /*1990*/  IMAD R0, R13, 0x800000, R0 ;  /* 0x008000000d007824 */ /* 0x000fce00078e0200 */
.L_x_75:
[----:B------:R-:W-:Y:S05]  /*19a0*/  BSYNC.RECONVERGENT B2 ;  /* 0x0000000000027941 */ /* 0x000fea0003800200 */
.L_x_72:
[----:B------:R-:W-:Y:S05]  /*19b0*/  BRA `(.L_x_76) ;  /* 0x0000000000207947 */ /* 0x000fea0003800000 */
.L_x_71:
[----:B------:R-:W-:-:S04]  /*19c0*/  LOP3.LUT R0, R3, 0x80000000, R2, 0x48, !PT ;  /* 0x8000000003007812 */ /* 0x000fc800078e4802 */
[----:B------:R-:W-:Y:S01]  /*19d0*/  LOP3.LUT R0, R0, 0x7f800000, RZ, 0xfc, !PT ;  /* 0x7f80000000007812 */ /* 0x000fe200078efcff */
[----:B------:R-:W-:Y:S06]  /*19e0*/  BRA `(.L_x_76) ;  /* 0x0000000000147947 */ /* 0x000fec0003800000 */
.L_x_70:
[----:B------:R-:W-:Y:S01]  /*19f0*/  LOP3.LUT R0, R3, 0x80000000, R2, 0x48, !PT ;  /* 0x8000000003007812 */ /* 0x000fe200078e4802 */
[----:B------:R-:W-:Y:S06]  /*1a00*/  BRA `(.L_x_76) ;  /* 0x00000000000c7947 */ /* 0x000fec0003800000 */
.L_x_69:
[----:B------:R-:W0:Y:S01]  /*1a10*/  MUFU.RSQ R0, -QNAN ;  /* 0xffc0000000007908 */ /* 0x000e220000001400 */
[----:B------:R-:W-:Y:S05]  /*1a20*/  BRA `(.L_x_76) ;  /* 0x0000000000047947 */ /* 0x000fea0003800000 */
.L_x_68:
[----:B------:R-:W-:-:S07]  /*1a30*/  FADD.FTZ R0, R2, R3 ;  /* 0x0000000302007221 */ /* 0x000fce0000010000 */
.L_x_76:
[----:B------:R-:W-:Y:S05]  /*1a40*/  BSYNC.RECONVERGENT B1 ;  /* 0x0000000000017941 */ /* 0x000fea0003800200 */
.L_x_66:
[----:B------:R-:W-:-:S04]  /*1a50*/  HFMA2 R13, -RZ, RZ, 0, 0 ;  /* 0x00000000ff0d7431 */ /* 0x000fc800000001ff */
[----:B0-----:R-:W-:Y:S05]  /*1a60*/  RET.REL.NODEC R12 `(_Z11propagationiiiiPKfPfi) ;  /* 0xffffffe40c647950 */ /* 0x001fea0003c3ffff */
.L_x_77:
        /* <DEDUP_REMOVED lines=9> */
.L_x_99:


//--------------------- .text._Z11field_setupPKfS0_Pf --------------------------
	.section	.text._Z11field_setupPKfS0_Pf,"ax",@progbits
	.align	128
        .global         _Z11field_setupPKfS0_Pf
        .type           _Z11field_setupPKfS0_Pf,@function
        .size           _Z11field_setupPKfS0_Pf,(.L_x_110 - _Z11field_setupPKfS0_Pf)
        .other          _Z11field_setupPKfS0_Pf,@"STO_CUDA_ENTRY STV_DEFAULT"
_Z11field_setupPKfS0_Pf:
.text._Z11field_setupPKfS0_Pf:
        /* <DEDUP_REMOVED lines=13> */
[----:B------:R-:W1:Y:S07]  /*00d0*/  LDCU.64 UR4, c[0x0][0x358] ;  /* 0x00006b00ff0477ac */ /* 0x000e6e0008000a00 */
[----:B------:R-:W2:Y:S01]  /*00e0*/  LDC.64 R12, c[0x0][0x388] ;  /* 0x0000e200ff0c7b82 */ /* 0x000ea20000000a00 */
[----:B0-----:R-:W-:-:S05]  /*00f0*/  IMAD.WIDE R2, R6, 0x4, R2 ;  /* 0x0000000406027825 */ /* 0x001fca00078e0202 */
[----:B-1----:R0:W3:Y:S01]  /*0100*/  LDG.E R7, desc[UR4][R2.64] ;  /* 0x0000000402077981 */ /* 0x0020e2000c1e1900 */
[----:B--2---:R-:W-:-:S05]  /*0110*/  IMAD.WIDE.U32 R12, R5, 0x4, R12 ;  /* 0x00000004050c7825 */ /* 0x004fca00078e000c */
[----:B------:R1:W2:Y:S01]  /*0120*/  LDG.E R8, desc[UR4][R12.64] ;  /* 0x000000040c087981 */ /* 0x0002a2000c1e1900 */
[----:B------:R-:W-:Y:S01]  /*0130*/  HFMA2 R9, -RZ, RZ, 0.771484375, 0.21533203125 ;  /* 0x3a2c32e4ff097431 */ /* 0x000fe200000001ff */
[----:B0-----:R-:W-:Y:S01]  /*0140*/  MOV R2, 0x3e7b823d ;  /* 0x3e7b823d00027802 */ /* 0x001fe20000000f00 */
[----:B------:R-:W-:Y:S01]  /*0150*/  HFMA2 R3, -RZ, RZ, 1.9296875, -0.048675537109375 ;  /* 0x3fb8aa3bff037431 */ /* 0x000fe200000001ff */
[----:B------:R-:W-:Y:S01]  /*0160*/  BSSY.RECONVERGENT B0, `(.L_x_78) ;  /* 0x0000097000007945 */ /* 0x000fe20003800200 */
[----:B------:R-:W-:Y:S02]  /*0170*/  HFMA2 R20, -RZ, RZ, 0.1370849609375, 44.65625 ;  /* 0x30635195ff147431 */ /* 0x000fe400000001ff */
[----:B-1----:R-:W-:Y:S01]  /*0180*/  HFMA2 R13, -RZ, RZ, 0.66259765625, 2.662109375 ;  /* 0x394d4153ff0d7431 */ /* 0x002fe200000001ff */
[----:B------:R-:W-:-:S05]  /*0190*/  MOV R12, 0x3e8c5e23 ;  /* 0x3e8c5e23000c7802 */ /* 0x000fca0000000f00 */
[C---:B------:R-:W-:Y:S01]  /*01a0*/  FFMA R18, R12.reuse, 0.52359879016876220703, RZ ;  /* 0x3f060a920c127823 */ /* 0x040fe200000000ff */
[----:B------:R-:W-:-:S04]  /*01b0*/  FFMA R13, R12, -R13, 0.0083327032625675201416 ;  /* 0x3c0885e40c0d7423 */ /* 0x000fc8000000080d */
[----:B------:R-:W-:-:S04]  /*01c0*/  FFMA R19, R13, R12, -0.16666662693023681641 ;  /* 0xbe2aaaa80d137423 */ /* 0x000fc8000000000c */
[----:B------:R-:W-:Y:S01]  /*01d0*/  FFMA R21, R18, R19, 0.52359879016876220703 ;  /* 0x3f060a9212157423 */ /* 0x000fe20000000013 */
[C---:B---3--:R-:W-:Y:S01]  /*01e0*/  FMUL R0, |R7|.reuse, 16777216 ;  /* 0x4b80000007007820 */ /* 0x048fe20000400200 */
[C---:B------:R-:W-:Y:S02]  /*01f0*/  FSETP.GEU.AND P0, PT, |R7|.reuse, 1.175494350822287508e-38, PT ;  /* 0x008000000700780b */ /* 0x040fe40003f0e200 */
[----:B------:R-:W-:Y:S02]  /*0200*/  FSETP.NEU.AND P1, PT, R7, 1, PT ;  /* 0x3f8000000700780b */ /* 0x000fe40003f2d000 */
[----:B------:R-:W-:Y:S02]  /*0210*/  FSEL R0, R0, |R7|, !P0 ;  /* 0x4000000700007208 */ /* 0x000fe40004000000 */
[----:B--2---:R-:W-:Y:S02]  /*0220*/  FSETP.NEU.AND P4, PT, R8, 1, PT ;  /* 0x3f8000000800780b */ /* 0x004fe40003f8d000 */
[----:B------:R-:W-:-:S04]  /*0230*/  IADD3 R4, PT, PT, R0, -0x3f3504f3, RZ ;  /* 0xc0cafb0d00047810 */ /* 0x000fc80007ffe0ff */
[----:B------:R-:W-:Y:S02]  /*0240*/  LOP3.LUT R15, R4, 0xff800000, RZ, 0xc0, !PT ;  /* 0xff800000040f7812 */ /* 0x000fe400078ec0ff */
[----:B------:R-:W-:Y:S02]  /*0250*/  MOV R4, 0x31ccb497 ;  /* 0x31ccb49700047802 */ /* 0x000fe40000000f00 */
[-C--:B------:R-:W-:Y:S02]  /*0260*/  IADD3 R0, PT, PT, R0, -R15.reuse, RZ ;  /* 0x8000000f00007210 */ /* 0x080fe40007ffe0ff */
[----:B------:R-:W-:Y:S01]  /*0270*/  I2FP.F32.S32 R16, R15 ;  /* 0x0000000f00107245 */ /* 0x000fe20000201400 */
[----:B------:R-:W-:Y:S02]  /*0280*/  FFMA R23, R4, R3, -1.7002182062242354732e-07 ;  /* 0xb4368f3e04177423 */ /* 0x000fe40000000003 */
[C---:B------:R-:W-:Y:S01]  /*0290*/  FADD R10, R0.reuse, 1 ;  /* 0x3f800000000a7421 */ /* 0x040fe20000000000 */
[----:B------:R-:W-:Y:S01]  /*02a0*/  FADD R17, R0, -1 ;  /* 0xbf80000000117421 */ /* 0x000fe20000000000 */
[----:B------:R-:W-:-:S03]  /*02b0*/  FFMA R23, R2, 1.9251366722983220825e-08, R23 ;  /* 0x32a55e3402177823 */ /* 0x000fc60000000017 */
[----:B------:R-:W-:Y:S01]  /*02c0*/  FADD R11, R17, R17 ;  /* 0x00000011110b7221 */ /* 0x000fe20000000000 */
[----:B------:R-:W0:Y:S03]  /*02d0*/  MUFU.RCP R10, R10 ;  /* 0x0000000a000a7308 */ /* 0x000e260000001000 */
[----:B0-----:R-:W-:Y:S01]  /*02e0*/  FMUL R0, R10, R11 ;  /* 0x0000000b0a007220 */ /* 0x001fe20000400000 */
[----:B------:R-:W-:-:S03]  /*02f0*/  FSEL R11, RZ, -24, P0 ;  /* 0xc1c00000ff0b7808 */ /* 0x000fc60000000000 */
[----:B------:R-:W-:Y:S01]  /*0300*/  FMUL R14, R0, R0 ;  /* 0x00000000000e7220 */ /* 0x000fe20000400000 */
[----:B------:R-:W-:-:S03]  /*0310*/  FADD R13, R17, -R0 ;  /* 0x80000000110d7221 */ /* 0x000fc60000000000 */
[----:B------:R-:W-:Y:S01]  /*0320*/  FFMA R15, R14, R9, 0.0032181653659790754318 ;  /* 0x3b52e7db0e0f7423 */ /* 0x000fe20000000009 */
[----:B------:R-:W-:Y:S01]  /*0330*/  FADD R18, R13, R13 ;  /* 0x0000000d0d127221 */ /* 0x000fe20000000000 */
[----:B------:R-:W-:Y:S01]  /*0340*/  FFMA R13, R16, 1.1920928955078125e-07, R11 ;  /* 0x34000000100d7823 */ /* 0x000fe2000000000b */
[----:B------:R-:W-:Y:S01]  /*0350*/  FFMA R11, R4, 0.02195712551474571228, R23 ;  /* 0x3cb3df6e040b7823 */ /* 0x000fe20000000017 */
[----:B------:R-:W-:Y:S01]  /*0360*/  FFMA R19, R14, R15, 0.018033718690276145935 ;  /* 0x3c93bb730e137423 */ /* 0x000fe2000000000f */
[----:B------:R-:W-:Y:S01]  /*0370*/  FFMA R15, R17, -R0, R18 ;  /* 0x80000000110f7223 */ /* 0x000fe20000000012 */
[----:B------:R-:W-:Y:S01]  /*0380*/  FFMA R4, R0, 1.4426950216293334961, R13 ;  /* 0x3fb8aa3b00047823 */ /* 0x000fe2000000000d */
[----:B------:R-:W-:Y:S01]  /*0390*/  FFMA R11, R2, 0.0073190419934689998627, R11 ;  /* 0x3befd493020b7823 */ /* 0x000fe2000000000b */
[----:B------:R-:W-:Y:S01]  /*03a0*/  FFMA R19, R14, R19, 0.12022458761930465698 ;  /* 0x3df6384f0e137423 */ /* 0x000fe20000000013 */
[----:B------:R-:W-:Y:S01]  /*03b0*/  FMUL R15, R10, R15 ;  /* 0x0000000f0a0f7220 */ /* 0x000fe20000400000 */
[----:B------:R-:W-:Y:S01]  /*03c0*/  FFMA R10, R21, -0.014999999664723873138, R8 ;  /* 0xbc75c28f150a7823 */ /* 0x000fe20000000008 */
[----:B------:R-:W-:Y:S01]  /*03d0*/  FADD R13, R13, -R4 ;  /* 0x800000040d0d7221 */ /* 0x000fe20000000000 */
[----:B------:R-:W-:Y:S01]  /*03e0*/  FMUL R23, R14, R19 ;  /* 0x000000130e177220 */ /* 0x000fe20000400000 */
[----:B------:R-:W-:Y:S01]  /*03f0*/  MOV R14, 0x3d272f0b ;  /* 0x3d272f0b000e7802 */ /* 0x000fe20000000f00 */
[C---:B------:R-:W-:Y:S01]  /*0400*/  FMUL R17, |R10|.reuse, 16777216 ;  /* 0x4b8000000a117820 */ /* 0x040fe20000400200 */
[----:B------:R-:W-:Y:S01]  /*0410*/  FSETP.GEU.AND P0, PT, |R10|, 1.175494350822287508e-38, PT ;  /* 0x008000000a00780b */ /* 0x000fe20003f0e200 */
[----:B------:R-:W-:Y:S01]  /*0420*/  FFMA R16, R0, 1.4426950216293334961, R13 ;  /* 0x3fb8aa3b00107823 */ /* 0x000fe2000000000d */
[----:B------:R-:W-:Y:S01]  /*0430*/  FFMA R13, R3, -R20, 3.2213673506475970498e-08 ;  /* 0x330a5b4f030d7423 */ /* 0x000fe20000000814 */
[----:B------:R-:W-:Y:S01]  /*0440*/  HFMA2 R19, -RZ, RZ, 0.487060546875, -0.0625 ;  /* 0x37cbac00ff137431 */ /* 0x000fe200000001ff */
[----:B------:R-:W-:Y:S01]  /*0450*/  FSEL R18, R17, |R10|, !P0 ;  /* 0x4000000a11127208 */ /* 0x000fe20004000000 */
[----:B------:R-:W-:Y:S01]  /*0460*/  FFMA R3, R15, 1.4426950216293334961, R16 ;  /* 0x3fb8aa3b0f037823 */ /* 0x000fe20000000010 */
[----:B------:R-:W-:-:S02]  /*0470*/  FFMA R17, -R14, 1.9251366722983220825e-08, R13 ;  /* 0x32a55e340e117823 */ /* 0x000fc4000000010d */
[----:B------:R-:W-:Y:S01]  /*0480*/  IADD3 R13, PT, PT, R18, -0x3f3504f3, RZ ;  /* 0xc0cafb0d120d7810 */ /* 0x000fe20007ffe0ff */
[----:B------:R-:W-:Y:S01]  /*0490*/  FFMA R16, R0, 1.9251366722983220825e-08, R3 ;  /* 0x32a55e3400107823 */ /* 0x000fe20000000003 */
[----:B------:R-:W-:Y:S01]  /*04a0*/  FMUL R3, R23, 3 ;  /* 0x4040000017037820 */ /* 0x000fe20000400000 */
[----:B------:R-:W-:Y:S01]  /*04b0*/  FFMA R17, -R20, 0.00060102343559265136719, R17 ;  /* 0x3a1d8e0014117823 */ /* 0x000fe20000000111 */
[----:B------:R-:W-:Y:S02]  /*04c0*/  LOP3.LUT R13, R13, 0xff800000, RZ, 0xc0, !PT ;  /* 0xff8000000d0d7812 */ /* 0x000fe400078ec0ff */
[----:B------:R-:W-:Y:S01]  /*04d0*/  FFMA R3, R15, R3, R16 ;  /* 0x000000030f037223 */ /* 0x000fe20000000010 */
[----:B------:R-:W-:Y:S01]  /*04e0*/  FFMA R15, R12, R19, -0.0013887860113754868507 ;  /* 0xbab607ed0c0f7423 */ /* 0x000fe20000000013 */
[----:B------:R-:W-:Y:S01]  /*04f0*/  IADD3 R21, PT, PT, R18, -R13, RZ ;  /* 0x8000000d12157210 */ /* 0x000fe20007ffe0ff */
[----:B------:R-:W-:Y:S01]  /*0500*/  FFMA R19, -R14, 0.00020034113549627363682, R17 ;  /* 0x395212aa0e137823 */ /* 0x000fe20000000111 */
[----:B------:R-:W-:Y:S01]  /*0510*/  FFMA R23, R0, R23, R3 ;  /* 0x0000001700177223 */ /* 0x000fe20000000003 */
[-C--:B------:R-:W-:Y:S01]  /*0520*/  FFMA R15, R15, R12.reuse, 0.041666727513074874878 ;  /* 0x3d2aaabb0f0f7423 */ /* 0x080fe2000000000c */
[----:B------:R-:W-:Y:S01]  /*0530*/  FADD R17, R11, -7.6456537246704101562 ;  /* 0xc0f4a9320b117421 */ /* 0x000fe20000000000 */
[----:B------:R-:W-:Y:S01]  /*0540*/  FADD R0, R21, 1 ;  /* 0x3f80000015007421 */ /* 0x000fe20000000000 */
[----:B------:R-:W-:Y:S01]  /*0550*/  FADD R16, R19, -6.0588855743408203125 ;  /* 0xc0c1e26413107421 */ /* 0x000fe20000000000 */
[-C--:B------:R-:W-:Y:S01]  /*0560*/  FFMA R3, R15, R12.reuse, -0.4999999701976776123 ;  /* 0xbeffffff0f037423 */ /* 0x080fe2000000000c */
[----:B------:R-:W-:Y:S01]  /*0570*/  FADD R2, R17, 7.6456537246704101562 ;  /* 0x40f4a93211027421 */ /* 0x000fe20000000000 */
[----:B------:R-:W0:Y:S01]  /*0580*/  MUFU.RCP R15, R0 ;  /* 0x00000000000f7308 */ /* 0x000e220000001000 */
[C---:B------:R-:W-:Y:S01]  /*0590*/  FADD R20, R16.reuse, 6.0588855743408203125 ;  /* 0x40c1e26410147421 */ /* 0x040fe20000000000 */
[----:B------:R-:W-:Y:S01]  /*05a0*/  FFMA R12, R3, R12, 1 ;  /* 0x3f800000030c7423 */ /* 0x000fe2000000000c */
[----:B------:R-:W-:Y:S01]  /*05b0*/  FMUL R3, R16, 2 ;  /* 0x4000000010037820 */ /* 0x000fe20000400000 */
[----:B------:R-:W-:Y:S01]  /*05c0*/  FADD R21, R21, -1 ;  /* 0xbf80000015157421 */ /* 0x000fe20000000000 */
[----:B------:R-:W-:Y:S01]  /*05d0*/  FADD R18, R11, -R2 ;  /* 0x800000020b127221 */ /* 0x000fe20000000000 */
[----:B------:R-:W-:Y:S01]  /*05e0*/  FADD R14, R4, R23 ;  /* 0x00000017040e7221 */ /* 0x000fe20000000000 */
[----:B------:R-:W-:Y:S01]  /*05f0*/  FADD R20, R19, -R20 ;  /* 0x8000001413147221 */ /* 0x000fe20000000000 */
[----:B------:R-:W-:Y:S01]  /*0600*/  FMUL R2, R17, 2 ;  /* 0x4000000011027820 */ /* 0x000fe20000400000 */
[----:B------:R-:W-:Y:S01]  /*0610*/  FFMA R19, R16, 2, -R3 ;  /* 0x4000000010137823 */ /* 0x000fe20000000803 */
[----:B------:R-:W-:Y:S01]  /*0620*/  FADD R16, R21, R21 ;  /* 0x0000001515107221 */ /* 0x000fe20000000000 */
[----:B------:R-:W-:Y:S01]  /*0630*/  FMUL R11, R14, 2 ;  /* 0x400000000e0b7820 */ /* 0x000fe20000400000 */
[----:B------:R-:W-:Y:S01]  /*0640*/  FFMA R17, R17, 2, -R2 ;  /* 0x4000000011117823 */ /* 0x000fe20000000802 */
[----:B------:R-:W-:Y:S01]  /*0650*/  FADD R4, -R4, R14 ;  /* 0x0000000e04047221 */ /* 0x000fe20000000100 */
[----:B------:R-:W-:Y:S01]  /*0660*/  I2FP.F32.S32 R27, R13 ;  /* 0x0000000d001b7245 */ /* 0x000fe20000201400 */
[----:B------:R-:W1:Y:S01]  /*0670*/  FRND R0, R11 ;  /* 0x0000000b00007307 */ /* 0x000e620000201000 */
[----:B------:R-:W-:Y:S01]  /*0680*/  FFMA R17, R18, 2, R17 ;  /* 0x4000000012117823 */ /* 0x000fe20000000011 */
[----:B0-----:R-:W-:Y:S01]  /*0690*/  FMUL R16, R15, R16 ;  /* 0x000000100f107220 */ /* 0x001fe20000400000 */
[----:B------:R-:W-:Y:S01]  /*06a0*/  FSEL R18, RZ, -24, P0 ;  /* 0xc1c00000ff127808 */ /* 0x000fe20000000000 */
[----:B------:R-:W-:Y:S01]  /*06b0*/  FFMA R25, R14, 2, -R11 ;  /* 0x400000000e197823 */ /* 0x000fe2000000080b */
[----:B------:R-:W-:Y:S01]  /*06c0*/  FFMA R19, R20, 2, R19 ;  /* 0x4000000014137823 */ /* 0x000fe20000000013 */
[----:B------:R-:W-:Y:S01]  /*06d0*/  FADD R14, R21, -R16 ;  /* 0x80000010150e7221 */ /* 0x000fe20000000000 */
[----:B------:R-:W-:Y:S01]  /*06e0*/  FADD R4, R23, -R4 ;  /* 0x8000000417047221 */ /* 0x000fe20000000000 */
[----:B------:R-:W-:Y:S01]  /*06f0*/  FFMA R27, R27, 1.1920928955078125e-07, R18 ;  /* 0x340000001b1b7823 */ /* 0x000fe20000000012 */
[-C--:B------:R-:W-:Y:S01]  /*0700*/  FMUL R18, R16, R16.reuse ;  /* 0x0000001010127220 */ /* 0x080fe20000400000 */
[----:B------:R-:W-:Y:S01]  /*0710*/  FADD R14, R14, R14 ;  /* 0x0000000e0e0e7221 */ /* 0x000fe20000000000 */
[----:B------:R-:W0:Y:S01]  /*0720*/  FRND R23, R2 ;  /* 0x0000000200177307 */ /* 0x000e220000201000 */
[----:B------:R-:W-:Y:S01]  /*0730*/  FFMA R4, R4, 2, R25 ;  /* 0x4000000004047823 */ /* 0x000fe20000000019 */
[----:B------:R-:W-:Y:S01]  /*0740*/  FSETP.GEU.AND P5, PT, R11, RZ, PT ;  /* 0x000000ff0b00720b */ /* 0x000fe20003fae000 */
[----:B------:R-:W-:Y:S01]  /*0750*/  FFMA R20, R21, -R16, R14 ;  /* 0x8000001015147223 */ /* 0x000fe2000000000e */
[----:B------:R-:W-:Y:S01]  /*0760*/  FFMA R14, R16, 1.4426950216293334961, R27 ;  /* 0x3fb8aa3b100e7823 */ /* 0x000fe2000000001b */
[C---:B------:R-:W-:Y:S01]  /*0770*/  FFMA R21, R18.reuse, R9, 0.0032181653659790754318 ;  /* 0x3b52e7db12157423 */ /* 0x040fe20000000009 */
[----:B-1----:R-:W-:Y:S01]  /*0780*/  FADD R13, R11, -R0 ;  /* 0x800000000b0d7221 */ /* 0x002fe20000000000 */
[----:B------:R-:W-:Y:S01]  /*0790*/  FMUL R20, R15, R20 ;  /* 0x000000140f147220 */ /* 0x000fe20000400000 */
[----:B------:R-:W-:Y:S01]  /*07a0*/  FADD R27, R27, -R14 ;  /* 0x8000000e1b1b7221 */ /* 0x000fe20000000000 */
[----:B------:R-:W-:Y:S01]  /*07b0*/  FFMA R21, R18, R21, 0.018033718690276145935 ;  /* 0x3c93bb7312157423 */ /* 0x000fe20000000015 */
[----:B------:R-:W-:Y:S01]  /*07c0*/  FADD R13, R4, R13 ;  /* 0x0000000d040d7221 */ /* 0x000fe20000000000 */
[----:B------:R-:W-:Y:S01]  /*07d0*/  MOV R4, 0x391fcb8e ;  /* 0x391fcb8e00047802 */ /* 0x000fe20000000f00 */
[----:B------:R-:W-:Y:S01]  /*07e0*/  FFMA R27, R16, 1.4426950216293334961, R27 ;  /* 0x3fb8aa3b101b7823 */ /* 0x000fe2000000001b */
[----:B------:R-:W-:Y:S01]  /*07f0*/  FFMA R21, R18, R21, 0.12022458761930465698 ;  /* 0x3df6384f12157423 */ /* 0x000fe20000000015 */
[----:B------:R-:W-:Y:S01]  /*0800*/  FSETP.GT.AND P0, PT, R0, RZ, PT ;  /* 0x000000ff0000720b */ /* 0x000fe20003f04000 */
[----:B0-----:R-:W-:Y:S01]  /*0810*/  FADD R26, R2, -R23 ;  /* 0x80000017021a7221 */ /* 0x001fe20000000000 */
[----:B------:R-:W-:Y:S01]  /*0820*/  FFMA R27, R20, 1.4426950216293334961, R27 ;  /* 0x3fb8aa3b141b7823 */ /* 0x000fe2000000001b */
[----:B------:R-:W-:Y:S01]  /*0830*/  FMUL R21, R18, R21 ;  /* 0x0000001512157220 */ /* 0x000fe20000400000 */
[----:B------:R-:W-:Y:S01]  /*0840*/  FFMA R24, R13, R4, 0.0013391353422775864601 ;  /* 0x3aaf85ed0d187423 */ /* 0x000fe20000000004 */
[----:B------:R-:W-:Y:S01]  /*0850*/  FSETP.GT.AND P3, PT, R23, RZ, PT ;  /* 0x000000ff1700720b */ /* 0x000fe20003f64000 */
[----:B------:R-:W-:Y:S01]  /*0860*/  FFMA R27, R16, 1.9251366722983220825e-08, R27 ;  /* 0x32a55e34101b7823 */ /* 0x000fe2000000001b */
[----:B------:R-:W-:Y:S01]  /*0870*/  FMUL R18, R21, 3 ;  /* 0x4040000015127820 */ /* 0x000fe20000400000 */
[C---:B------:R-:W-:Y:S01]  /*0880*/  FFMA R24, R13.reuse, R24, 0.0096188392490148544312 ;  /* 0x3c1d98560d187423 */ /* 0x040fe20000000018 */
[----:B------:R-:W-:Y:S01]  /*0890*/  FADD R15, R26, R17 ;  /* 0x000000111a0f7221 */ /* 0x000fe20000000000 */
[----:B------:R-:W0:Y:S01]  /*08a0*/  FRND R22, R3 ;  /* 0x0000000300167307 */ /* 0x000e220000201000 */
[----:B------:R-:W-:Y:S01]  /*08b0*/  FFMA R23, R20, R18, R27 ;  /* 0x0000001214177223 */ /* 0x000fe2000000001b */
[----:B------:R-:W-:Y:S01]  /*08c0*/  FFMA R24, R13, R24, 0.055503588169813156128 ;  /* 0x3d6357bb0d187423 */ /* 0x000fe20000000018 */
[----:B------:R-:W-:-:S02]  /*08d0*/  FFMA R18, R15, R4, 0.0013391353422775864601 ;  /* 0x3aaf85ed0f127423 */ /* 0x000fc40000000004 */
[----:B------:R-:W-:Y:S01]  /*08e0*/  FFMA R23, R16, R21, R23 ;  /* 0x0000001510177223 */ /* 0x000fe20000000017 */
[C---:B------:R-:W-:Y:S01]  /*08f0*/  FFMA R24, R13.reuse, R24, 0.24022644758224487305 ;  /* 0x3e75fdec0d187423 */ /* 0x040fe20000000018 */
[----:B------:R-:W-:Y:S01]  /*0900*/  SEL R16, RZ, 0x83000000, P0 ;  /* 0x83000000ff107807 */ /* 0x000fe20000000000 */
[----:B------:R1:W2:Y:S01]  /*0910*/  F2I.NTZ R17, R11 ;  /* 0x0000000b00117305 */ /* 0x0002a20000203100 */
[----:B------:R-:W-:Y:S01]  /*0920*/  FADD R21, R14, R23 ;  /* 0x000000170e157221 */ /* 0x000fe20000000000 */
[----:B------:R-:W-:Y:S01]  /*0930*/  FFMA R24, R13, R24, 0.69314718246459960938 ;  /* 0x3f3172180d187423 */ /* 0x000fe20000000018 */
[----:B------:R-:W-:Y:S02]  /*0940*/  FSETP.GT.AND P0, PT, |R11|, 152, PT ;  /* 0x431800000b00780b */ /* 0x000fe40003f04200 */
[----:B------:R-:W-:Y:S01]  /*0950*/  FMUL R0, R21, 2 ;  /* 0x4000000015007820 */ /* 0x000fe20000400000 */
[----:B------:R-:W-:Y:S01]  /*0960*/  FFMA R24, R13, R24, 1 ;  /* 0x3f8000000d187423 */ /* 0x000fe20000000018 */
[----:B------:R-:W-:-:S02]  /*0970*/  IADD3 R25, PT, PT, R16, 0x7f000000, RZ ;  /* 0x7f00000010197810 */ /* 0x000fc40007ffe0ff */
[----:B0-----:R-:W-:Y:S01]  /*0980*/  FSETP.GT.AND P2, PT, R22, RZ, PT ;  /* 0x000000ff1600720b */ /* 0x001fe20003f44000 */
[----:B------:R-:W-:Y:S01]  /*0990*/  FADD R22, R3, -R22 ;  /* 0x8000001603167221 */ /* 0x000fe20000000000 */
[----:B-1----:R-:W-:Y:S01]  /*09a0*/  MOV R11, 0x3f800000 ;  /* 0x3f800000000b7802 */ /* 0x002fe20000000f00 */
[----:B------:R-:W-:Y:S02]  /*09b0*/  FMUL R24, R24, R25 ;  /* 0x0000001918187220 */ /* 0x000fe40000400000 */
[----:B------:R-:W-:Y:S01]  /*09c0*/  FADD R19, R22, R19 ;  /* 0x0000001316137221 */ /* 0x000fe20000000000 */
[----:B--2---:R-:W-:Y:S01]  /*09d0*/  LEA R13, R17, -R16, 0x17 ;  /* 0x80000010110d7211 */ /* 0x004fe200078eb8ff */
[----:B------:R-:W-:Y:S01]  /*09e0*/  FADD R16, -R14, R21 ;  /* 0x000000150e107221 */ /* 0x000fe20000000100 */
[----:B------:R0:W1:Y:S01]  /*09f0*/  FRND R17, R0 ;  /* 0x0000000000117307 */ /* 0x0000620000201000 */
[----:B------:R-:W-:Y:S02]  /*0a00*/  HFMA2 R14, -RZ, RZ, 1.875, 0 ;  /* 0x3f800000ff0e7431 */ /* 0x000fe400000001ff */
[----:B------:R-:W-:Y:S01]  /*0a10*/  FMUL R13, R24, R13 ;  /* 0x0000000d180d7220 */ /* 0x000fe20000400000 */
[----:B------:R-:W-:Y:S01]  /*0a20*/  FADD R16, R23, -R16 ;  /* 0x8000001017107221 */ /* 0x000fe20000000000 */
[----:B------:R-:W-:Y:S01]  /*0a30*/  @P0 FSEL R13, RZ, +INF , !P5 ;  /* 0x7f800000ff0d0808 */ /* 0x000fe20006800000 */
[----:B------:R-:W-:Y:S06]  /*0a40*/  @!P1 BRA `(.L_x_79) ;  /* 0x0000000000209947 */ /* 0x000fec0003800000 */
[----:B------:R-:W-:-:S13]  /*0a50*/  FSETP.NAN.AND P0, PT, |R7|, |R7|, PT ;  /* 0x400000070700720b */ /* 0x000fda0003f08200 */
[----:B------:R-:W-:Y:S01]  /*0a60*/  @P0 FADD R14, R7, 2 ;  /* 0x40000000070e0421 */ /* 0x000fe20000000000 */
[----:B------:R-:W-:Y:S06]  /*0a70*/  @P0 BRA `(.L_x_79) ;  /* 0x0000000000140947 */ /* 0x000fec0003800000 */
[C---:B------:R-:W-:Y:S02]  /*0a80*/  FSETP.NEU.AND P0, PT, |R7|.reuse, +INF , PT ;  /* 0x7f8000000700780b */ /* 0x040fe40003f0d200 */
[----:B------:R-:W-:Y:S02]  /*0a90*/  MOV R14, R13 ;  /* 0x0000000d000e7202 */ /* 0x000fe40000000f00 */
[----:B------:R-:W-:-:S13]  /*0aa0*/  FSETP.NEU.AND P0, PT, R7, RZ, P0 ;  /* 0x000000ff0700720b */ /* 0x000fda000070d000 */
[----:B------:R-:W-:-:S05]  /*0ab0*/  @!P0 FADD R20, R7, R7 ;  /* 0x0000000707148221 */ /* 0x000fca0000000000 */
[----:B------:R-:W-:-:S07]  /*0ac0*/  @!P0 LOP3.LUT R14, R20, 0x7fffffff, RZ, 0xc0, !PT ;  /* 0x7fffffff140e8812 */ /* 0x000fce00078ec0ff */
.L_x_79:
[----:B------:R-:W-:Y:S05]  /*0ad0*/  BSYNC.RECONVERGENT B0 ;  /* 0x0000000000007941 */ /* 0x000fea0003800200 */
.L_x_78:
[----:B------:R-:W-:Y:S04]  /*0ae0*/  BSSY.RECONVERGENT B0, `(.L_x_80) ;  /* 0x0000041000007945 */ /* 0x000fe80003800200 */
[----:B------:R-:W-:Y:S05]  /*0af0*/  @!P4 BRA `(.L_x_81) ;  /* 0x0000000000fcc947 */ /* 0x000fea0003800000 */
[----:B------:R-:W-:-:S13]  /*0b00*/  FSETP.NAN.AND P0, PT, |R8|, |R8|, PT ;  /* 0x400000080800720b */ /* 0x000fda0003f08200 */
[----:B------:R-:W-:Y:S01]  /*0b10*/  @P0 FADD R11, R8, 2 ;  /* 0x40000000080b0421 */ /* 0x000fe20000000000 */
[----:B------:R-:W-:Y:S06]  /*0b20*/  @P0 BRA `(.L_x_81) ;  /* 0x0000000000f00947 */ /* 0x000fec0003800000 */
[C---:B------:R-:W-:Y:S01]  /*0b30*/  FMUL R11, |R8|.reuse, 16777216 ;  /* 0x4b800000080b7820 */ /* 0x040fe20000400200 */
[----:B------:R-:W-:-:S04]  /*0b40*/  FSETP.GEU.AND P0, PT, |R8|, 1.175494350822287508e-38, PT ;  /* 0x008000000800780b */ /* 0x000fc80003f0e200 */
[----:B------:R-:W-:-:S04]  /*0b50*/  FSEL R11, R11, |R8|, !P0 ;  /* 0x400000080b0b7208 */ /* 0x000fc80004000000 */
[----:B------:R-:W-:-:S04]  /*0b60*/  IADD3 R20, PT, PT, R11, -0x3f3504f3, RZ ;  /* 0xc0cafb0d0b147810 */ /* 0x000fc80007ffe0ff */
[----:B------:R-:W-:-:S04]  /*0b70*/  LOP3.LUT R22, R20, 0xff800000, RZ, 0xc0, !PT ;  /* 0xff80000014167812 */ /* 0x000fc800078ec0ff */
[-C--:B------:R-:W-:Y:S02]  /*0b80*/  IADD3 R11, PT, PT, R11, -R22.reuse, RZ ;  /* 0x800000160b0b7210 */ /* 0x080fe40007ffe0ff */
[----:B------:R-:W-:-:S03]  /*0b90*/  I2FP.F32.S32 R23, R22 ;  /* 0x0000001600177245 */ /* 0x000fc60000201400 */
[C---:B------:R-:W-:Y:S01]  /*0ba0*/  FADD R20, R11.reuse, 1 ;  /* 0x3f8000000b147421 */ /* 0x040fe20000000000 */
[----:B------:R-:W-:-:S04]  /*0bb0*/  FADD R26, R11, -1 ;  /* 0xbf8000000b1a7421 */ /* 0x000fc80000000000 */
[----:B------:R-:W-:Y:S01]  /*0bc0*/  FADD R11, R26, R26 ;  /* 0x0000001a1a0b7221 */ /* 0x000fe20000000000 */
[----:B------:R-:W2:Y:S03]  /*0bd0*/  MUFU.RCP R20, R20 ;  /* 0x0000001400147308 */ /* 0x000ea60000001000 */
[----:B--2---:R-:W-:-:S04]  /*0be0*/  FMUL R11, R20, R11 ;  /* 0x0000000b140b7220 */ /* 0x004fc80000400000 */
[----:B------:R-:W-:Y:S01]  /*0bf0*/  FADD R24, R26, -R11 ;  /* 0x8000000b1a187221 */ /* 0x000fe20000000000 */
[----:B------:R-:W-:-:S03]  /*0c00*/  FMUL R22, R11, R11 ;  /* 0x0000000b0b167220 */ /* 0x000fc60000400000 */
[----:B------:R-:W-:Y:S01]  /*0c10*/  FADD R25, R24, R24 ;  /* 0x0000001818197221 */ /* 0x000fe20000000000 */
[----:B------:R-:W-:Y:S02]  /*0c20*/  FSEL R24, RZ, -24, P0 ;  /* 0xc1c00000ff187808 */ /* 0x000fe40000000000 */
[----:B------:R-:W-:Y:S01]  /*0c30*/  FSETP.NEU.AND P0, PT, |R8|, +INF , PT ;  /* 0x7f8000000800780b */ /* 0x000fe20003f0d200 */
[----:B------:R-:W-:Y:S02]  /*0c40*/  FFMA R25, R26, -R11, R25 ;  /* 0x8000000b1a197223 */ /* 0x000fe40000000019 */
[----:B------:R-:W-:Y:S01]  /*0c50*/  FFMA R24, R23, 1.1920928955078125e-07, R24 ;  /* 0x3400000017187823 */ /* 0x000fe20000000018 */
[----:B------:R-:W-:Y:S01]  /*0c60*/  FSETP.NEU.AND P0, PT, R8, RZ, P0 ;  /* 0x000000ff0800720b */ /* 0x000fe2000070d000 */
[----:B------:R-:W-:Y:S01]  /*0c70*/  FMUL R23, R20, R25 ;  /* 0x0000001914177220 */ /* 0x000fe20000400000 */
[----:B------:R-:W-:Y:S01]  /*0c80*/  FFMA R25, R22, R9, 0.0032181653659790754318 ;  /* 0x3b52e7db16197423 */ /* 0x000fe20000000009 */
[----:B------:R-:W-:-:S03]  /*0c90*/  FFMA R20, R11, 1.4426950216293334961, R24 ;  /* 0x3fb8aa3b0b147823 */ /* 0x000fc60000000018 */
[----:B------:R-:W-:Y:S01]  /*0ca0*/  FFMA R25, R22, R25, 0.018033718690276145935 ;  /* 0x3c93bb7316197423 */ /* 0x000fe20000000019 */
[----:B------:R-:W-:-:S03]  /*0cb0*/  FADD R24, R24, -R20 ;  /* 0x8000001418187221 */ /* 0x000fc60000000000 */
[----:B------:R-:W-:Y:S01]  /*0cc0*/  FFMA R25, R22, R25, 0.12022458761930465698 ;  /* 0x3df6384f16197423 */ /* 0x000fe20000000019 */
[----:B------:R-:W-:-:S03]  /*0cd0*/  FFMA R24, R11, 1.4426950216293334961, R24 ;  /* 0x3fb8aa3b0b187823 */ /* 0x000fc60000000018 */
[----:B------:R-:W-:Y:S01]  /*0ce0*/  FMUL R22, R22, R25 ;  /* 0x0000001916167220 */ /* 0x000fe20000400000 */
[----:B------:R-:W-:-:S04]  /*0cf0*/  FFMA R24, R23, 1.4426950216293334961, R24 ;  /* 0x3fb8aa3b17187823 */ /* 0x000fc80000000018 */
[----:B------:R-:W-:Y:S01]  /*0d00*/  FFMA R25, R11, 1.9251366722983220825e-08, R24 ;  /* 0x32a55e340b197823 */ /* 0x000fe20000000018 */
[----:B------:R-:W-:-:S04]  /*0d10*/  FMUL R24, R22, 3 ;  /* 0x4040000016187820 */ /* 0x000fc80000400000 */
[----:B------:R-:W-:-:S04]  /*0d20*/  FFMA R25, R23, R24, R25 ;  /* 0x0000001817197223 */ /* 0x000fc80000000019 */
[----:B------:R-:W-:-:S04]  /*0d30*/  FFMA R25, R11, R22, R25 ;  /* 0x000000160b197223 */ /* 0x000fc80000000019 */
[----:B------:R-:W-:-:S04]  /*0d40*/  FADD R23, R20, R25 ;  /* 0x0000001914177221 */ /* 0x000fc80000000000 */
[----:B------:R-:W-:Y:S01]  /*0d50*/  FMUL R22, R23, 2 ;  /* 0x4000000017167820 */ /* 0x000fe20000400000 */
[----:B------:R-:W-:-:S03]  /*0d60*/  FADD R20, -R20, R23 ;  /* 0x0000001714147221 */ /* 0x000fc60000000100 */
[----:B------:R-:W2:Y:S01]  /*0d70*/  FRND R11, R22 ;  /* 0x00000016000b7307 */ /* 0x000ea20000201000 */
[----:B------:R-:W-:Y:S01]  /*0d80*/  FADD R20, R25, -R20 ;  /* 0x8000001419147221 */ /* 0x000fe20000000000 */
[----:B------:R-:W-:Y:S01]  /*0d90*/  FFMA R23, R23, 2, -R22 ;  /* 0x4000000017177823 */ /* 0x000fe20000000816 */
[----:B------:R-:W-:-:S03]  /*0da0*/  FSETP.GT.AND P5, PT, |R22|, 152, PT ;  /* 0x431800001600780b */ /* 0x000fc60003fa4200 */
[----:B------:R-:W-:Y:S01]  /*0db0*/  FFMA R20, R20, 2, R23 ;  /* 0x4000000014147823 */ /* 0x000fe20000000017 */
[----:B--2---:R-:W-:Y:S01]  /*0dc0*/  FADD R23, R22, -R11 ;  /* 0x8000000b16177221 */ /* 0x004fe20000000000 */
[----:B------:R-:W-:-:S03]  /*0dd0*/  FSETP.GT.AND P4, PT, R11, RZ, PT ;  /* 0x000000ff0b00720b */ /* 0x000fc60003f84000 */
[----:B------:R-:W-:Y:S01]  /*0de0*/  FADD R23, R23, R20 ;  /* 0x0000001417177221 */ /* 0x000fe20000000000 */
[----:B------:R-:W-:Y:S02]  /*0df0*/  SEL R11, RZ, 0x83000000, P4 ;  /* 0x83000000ff0b7807 */ /* 0x000fe40002000000 */
[----:B------:R-:W-:Y:S01]  /*0e00*/  FSETP.GEU.AND P4, PT, R22, RZ, PT ;  /* 0x000000ff1600720b */ /* 0x000fe20003f8e000 */
[----:B------:R-:W-:-:S04]  /*0e10*/  FFMA R20, R23, R4, 0.0013391353422775864601 ;  /* 0x3aaf85ed17147423 */ /* 0x000fc80000000004 */
[C---:B------:R-:W-:Y:S02]  /*0e20*/  FFMA R24, R23.reuse, R20, 0.0096188392490148544312 ;  /* 0x3c1d985617187423 */ /* 0x040fe40000000014 */
[----:B------:R2:W3:Y:S02]  /*0e30*/  F2I.NTZ R20, R22 ;  /* 0x0000001600147305 */ /* 0x0004e40000203100 */
[----:B------:R-:W-:-:S04]  /*0e40*/  FFMA R24, R23, R24, 0.055503588169813156128 ;  /* 0x3d6357bb17187423 */ /* 0x000fc80000000018 */
[----:B------:R-:W-:Y:S01]  /*0e50*/  FFMA R24, R23, R24, 0.24022644758224487305 ;  /* 0x3e75fdec17187423 */ /* 0x000fe20000000018 */
[----:B--2---:R-:W-:-:S03]  /*0e60*/  @!P0 FADD R22, R8, R8 ;  /* 0x0000000808168221 */ /* 0x004fc60000000000 */
[----:B------:R-:W-:Y:S01]  /*0e70*/  FFMA R26, R23, R24, 0.69314718246459960938 ;  /* 0x3f317218171a7423 */ /* 0x000fe20000000018 */
[----:B------:R-:W-:-:S03]  /*0e80*/  IADD3 R24, PT, PT, R11, 0x7f000000, RZ ;  /* 0x7f0000000b187810 */ /* 0x000fc60007ffe0ff */
[----:B------:R-:W-:Y:S01]  /*0e90*/  FFMA R23, R23, R26, 1 ;  /* 0x3f80000017177423 */ /* 0x000fe2000000001a */
[----:B---3--:R-:W-:Y:S02]  /*0ea0*/  LEA R20, R20, -R11, 0x17 ;  /* 0x8000000b14147211 */ /* 0x008fe400078eb8ff */
[----:B------:R-:W-:Y:S01]  /*0eb0*/  FSEL R11, RZ, +INF , !P4 ;  /* 0x7f800000ff0b7808 */ /* 0x000fe20006000000 */
[----:B------:R-:W-:-:S04]  /*0ec0*/  FMUL R23, R24, R23 ;  /* 0x0000001718177220 */ /* 0x000fc80000400000 */
[----:B------:R-:W-:Y:S01]  /*0ed0*/  @!P5 FMUL R11, R20, R23 ;  /* 0x00000017140bd220 */ /* 0x000fe20000400000 */
[----:B------:R-:W-:-:S07]  /*0ee0*/  @!P0 LOP3.LUT R11, R22, 0x7fffffff, RZ, 0xc0, !PT ;  /* 0x7fffffff160b8812 */ /* 0x000fce00078ec0ff */
.L_x_81:
[----:B------:R-:W-:Y:S05]  /*0ef0*/  BSYNC.RECONVERGENT B0 ;  /* 0x0000000000007941 */ /* 0x000fea0003800200 */
.L_x_80:
[----:B------:R-:W-:Y:S01]  /*0f00*/  FFMA R22, R19, R4, 0.0013391353422775864601 ;  /* 0x3aaf85ed13167423 */ /* 0x000fe20000000004 */
[----:B------:R-:W-:Y:S01]  /*0f10*/  FFMA R20, R15, R18, 0.0096188392490148544312 ;  /* 0x3c1d98560f147423 */ /* 0x000fe20000000012 */
[----:B------:R-:W-:Y:S01]  /*0f20*/  FFMA R21, R21, 2, -R0 ;  /* 0x4000000015157823 */ /* 0x000fe20000000800 */
[----:B------:R2:W3:Y:S01]  /*0f30*/  F2I.NTZ R18, R2 ;  /* 0x0000000200127305 */ /* 0x0004e20000203100 */
[----:B------:R-:W-:Y:S01]  /*0f40*/  FFMA R22, R19, R22, 0.0096188392490148544312 ;  /* 0x3c1d985613167423 */ /* 0x000fe20000000016 */
[----:B------:R-:W-:Y:S01]  /*0f50*/  FFMA R20, R15, R20, 0.055503588169813156128 ;  /* 0x3d6357bb0f147423 */ /* 0x000fe20000000014 */
[----:B------:R-:W-:Y:S01]  /*0f60*/  FFMA R21, R16, 2, R21 ;  /* 0x4000000010157823 */ /* 0x000fe20000000015 */
[C---:B------:R-:W-:Y:S01]  /*0f70*/  FSETP.GEU.AND P6, PT, R2.reuse, RZ, PT ;  /* 0x000000ff0200720b */ /* 0x040fe20003fce000 */
[----:B------:R-:W-:Y:S01]  /*0f80*/  FFMA R22, R19, R22, 0.055503588169813156128 ;  /* 0x3d6357bb13167423 */ /* 0x000fe20000000016 */
[----:B------:R-:W-:Y:S01]  /*0f90*/  FFMA R20, R15, R20, 0.24022644758224487305 ;  /* 0x3e75fdec0f147423 */ /* 0x000fe20000000014 */
[----:B------:R-:W-:Y:S01]  /*0fa0*/  FSETP.GT.AND P0, PT, |R2|, 152, PT ;  /* 0x431800000200780b */ /* 0x000fe20003f04200 */
[----:B------:R3:W4:Y:S01]  /*0fb0*/  F2I.NTZ R16, R3 ;  /* 0x0000000300107305 */ /* 0x0007220000203100 */
[----:B------:R-:W-:Y:S01]  /*0fc0*/  FFMA R24, R19, R22, 0.24022644758224487305 ;  /* 0x3e75fdec13187423 */ /* 0x000fe20000000016 */
[----:B-1----:R-:W-:Y:S01]  /*0fd0*/  FADD R22, R0, -R17 ;  /* 0x8000001100167221 */ /* 0x002fe20000000000 */
[----:B------:R-:W-:Y:S01]  /*0fe0*/  FFMA R20, R15, R20, 0.69314718246459960938 ;  /* 0x3f3172180f147423 */ /* 0x000fe20000000014 */
[----:B--2---:R-:W-:Y:S01]  /*0ff0*/  FFMA R2, R12, -0.014999999664723873138, R7 ;  /* 0xbc75c28f0c027823 */ /* 0x004fe20000000007 */
[----:B------:R-:W-:Y:S01]  /*1000*/  FSETP.GEU.AND P5, PT, R3, RZ, PT ;  /* 0x000000ff0300720b */ /* 0x000fe20003fae000 */
[----:B------:R-:W-:Y:S01]  /*1010*/  FADD R21, R21, R22 ;  /* 0x0000001615157221 */ /* 0x000fe20000000000 */
[----:B------:R-:W-:Y:S01]  /*1020*/  FFMA R20, R15, R20, 1 ;  /* 0x3f8000000f147423 */ /* 0x000fe20000000014 */
[----:B------:R-:W-:Y:S01]  /*1030*/  SEL R15, RZ, 0x83000000, P3 ;  /* 0x83000000ff0f7807 */ /* 0x000fe20001800000 */
[----:B------:R-:W-:Y:S01]  /*1040*/  FFMA R24, R19, R24, 0.69314718246459960938 ;  /* 0x3f31721813187423 */ /* 0x000fe20000000018 */
[----:B------:R-:W-:Y:S01]  /*1050*/  FFMA R22, R21, R4, 0.0013391353422775864601 ;  /* 0x3aaf85ed15167423 */ /* 0x000fe20000000004 */
[----:B------:R-:W-:Y:S01]  /*1060*/  FSETP.NEU.AND P3, PT, R2, 1, PT ;  /* 0x3f8000000200780b */ /* 0x000fe20003f6d000 */
[----:B------:R-:W-:Y:S01]  /*1070*/  BSSY.RECONVERGENT B0, `(.L_x_82) ;  /* 0x0000054000007945 */ /* 0x000fe20003800200 */
[----:B------:R-:W-:Y:S01]  /*1080*/  FSETP.GT.AND P4, PT, |R3|, 152, PT ;  /* 0x431800000300780b */ /* 0x000fe20003f84200 */
[----:B------:R-:W-:Y:S01]  /*1090*/  FFMA R22, R21, R22, 0.0096188392490148544312 ;  /* 0x3c1d985615167423 */ /* 0x000fe20000000016 */
[----:B---3--:R-:W-:Y:S01]  /*10a0*/  LEA R3, R18, -R15, 0x17 ;  /* 0x8000000f12037211 */ /* 0x008fe200078eb8ff */
[----:B------:R-:W-:Y:S01]  /*10b0*/  FFMA R19, R19, R24, 1 ;  /* 0x3f80000013137423 */ /* 0x000fe20000000018 */
[----:B------:R1:W2:Y:S01]  /*10c0*/  F2I.NTZ R18, R0 ;  /* 0x0000000000127305 */ /* 0x0002a20000203100 */
[----:B------:R-:W-:Y:S01]  /*10d0*/  SEL R25, RZ, 0x83000000, P2 ;  /* 0x83000000ff197807 */ /* 0x000fe20001000000 */
[----:B------:R-:W-:Y:S01]  /*10e0*/  FFMA R22, R21, R22, 0.055503588169813156128 ;  /* 0x3d6357bb15167423 */ /* 0x000fe20000000016 */
[----:B------:R-:W-:-:S02]  /*10f0*/  IADD3 R23, PT, PT, R15, 0x7f000000, RZ ;  /* 0x7f0000000f177810 */ /* 0x000fc40007ffe0ff */
[----:B------:R-:W-:Y:S02]  /*1100*/  IADD3 R26, PT, PT, R25, 0x7f000000, RZ ;  /* 0x7f000000191a7810 */ /* 0x000fe40007ffe0ff */
[----:B------:R-:W-:Y:S01]  /*1110*/  FSETP.GT.AND P2, PT, R17, RZ, PT ;  /* 0x000000ff1100720b */ /* 0x000fe20003f44000 */
[----:B------:R-:W-:Y:S01]  /*1120*/  FMUL R24, R23, R20 ;  /* 0x0000001417187220 */ /* 0x000fe20000400000 */
[----:B------:R-:W-:Y:S01]  /*1130*/  FFMA R20, R21, R22, 0.24022644758224487305 ;  /* 0x3e75fdec15147423 */ /* 0x000fe20000000016 */
[----:B------:R-:W-:Y:S01]  /*1140*/  HFMA2 R22, -RZ, RZ, 1.875, 0 ;  /* 0x3f800000ff167431 */ /* 0x000fe200000001ff */
[----:B------:R-:W-:Y:S01]  /*1150*/  FSEL R15, RZ, +INF , !P6 ;  /* 0x7f800000ff0f7808 */ /* 0x000fe20007000000 */
[----:B------:R-:W-:Y:S01]  /*1160*/  FMUL R17, R26, R19 ;  /* 0x000000131a117220 */ /* 0x000fe20000400000 */
[----:B----4-:R-:W-:Y:S01]  /*1170*/  LEA R16, R16, -R25, 0x17 ;  /* 0x8000001910107211 */ /* 0x010fe200078eb8ff */
[----:B------:R-:W-:Y:S01]  /*1180*/  @!P0 FMUL R15, R3, R24 ;  /* 0x00000018030f8220 */ /* 0x000fe20000400000 */
[----:B------:R-:W-:Y:S01]  /*1190*/  SEL R19, RZ, 0x83000000, P2 ;  /* 0x83000000ff137807 */ /* 0x000fe20001000000 */
[----:B------:R-:W-:Y:S01]  /*11a0*/  FFMA R20, R21, R20, 0.69314718246459960938 ;  /* 0x3f31721815147423 */ /* 0x000fe20000000014 */
[----:B-12---:R-:W-:Y:S06]  /*11b0*/  @!P3 BRA `(.L_x_83) ;  /* 0x0000000000fcb947 */ /* 0x006fec0003800000 */
        /* <DEDUP_REMOVED lines=13> */
[----:B------:R-:W1:Y:S03]  /*1290*/  MUFU.RCP R22, R22 ;  /* 0x0000001600167308 */ /* 0x000e660000001000 */
[----:B-1----:R-:W-:-:S04]  /*12a0*/  FMUL R3, R22, R3 ;  /* 0x0000000316037220 */ /* 0x002fc80000400000 */
[----:B------:R-:W-:-:S04]  /*12b0*/  FADD R23, R26, -R3 ;  /* 0x800000031a177221 */ /* 0x000fc80000000000 */
[----:B------:R-:W-:Y:S01]  /*12c0*/  FADD R25, R23, R23 ;  /* 0x0000001717197221 */ /* 0x000fe20000000000 */
[----:B------:R-:W-:Y:S02]  /*12d0*/  FSEL R23, RZ, -24, P0 ;  /* 0xc1c00000ff177808 */ /* 0x000fe40000000000 */
[----:B------:R-:W-:Y:S01]  /*12e0*/  FSETP.NEU.AND P0, PT, |R2|, +INF , PT ;  /* 0x7f8000000200780b */ /* 0x000fe20003f0d200 */
[-C--:B------:R-:W-:Y:S02]  /*12f0*/  FFMA R25, R26, -R3.reuse, R25 ;  /* 0x800000031a197223 */ /* 0x080fe40000000019 */
[----:B------:R-:W-:Y:S01]  /*1300*/  FFMA R26, R24, 1.1920928955078125e-07, R23 ;  /* 0x34000000181a7823 */ /* 0x000fe20000000017 */
[C---:B------:R-:W-:Y:S01]  /*1310*/  FMUL R24, R3.reuse, R3 ;  /* 0x0000000303187220 */ /* 0x040fe20000400000 */
[----:B------:R-:W-:Y:S01]  /*1320*/  FMUL R23, R22, R25 ;  /* 0x0000001916177220 */ /* 0x000fe20000400000 */
[----:B------:R-:W-:Y:S01]  /*1330*/  FSETP.NEU.AND P0, PT, R2, RZ, P0 ;  /* 0x000000ff0200720b */ /* 0x000fe2000070d000 */
[----:B------:R-:W-:Y:S01]  /*1340*/  FFMA R22, R3, 1.4426950216293334961, R26 ;  /* 0x3fb8aa3b03167823 */ /* 0x000fe2000000001a */
[----:B------:R-:W-:-:S03]  /*1350*/  FFMA R25, R24, R9, 0.0032181653659790754318 ;  /* 0x3b52e7db18197423 */ /* 0x000fc60000000009 */
[----:B------:R-:W-:Y:S01]  /*1360*/  FADD R26, R26, -R22 ;  /* 0x800000161a1a7221 */ /* 0x000fe20000000000 */
[----:B------:R-:W-:-:S03]  /*1370*/  FFMA R25, R24, R25, 0.018033718690276145935 ;  /* 0x3c93bb7318197423 */ /* 0x000fc60000000019 */
[----:B------:R-:W-:Y:S01]  /*1380*/  FFMA R26, R3, 1.4426950216293334961, R26 ;  /* 0x3fb8aa3b031a7823 */ /* 0x000fe2000000001a */
[----:B------:R-:W-:-:S03]  /*1390*/  FFMA R25, R24, R25, 0.12022458761930465698 ;  /* 0x3df6384f18197423 */ /* 0x000fc60000000019 */
[----:B------:R-:W-:Y:S01]  /*13a0*/  FFMA R26, R23, 1.4426950216293334961, R26 ;  /* 0x3fb8aa3b171a7823 */ /* 0x000fe2000000001a */
[----:B------:R-:W-:Y:S01]  /*13b0*/  FMUL R24, R24, R25 ;  /* 0x0000001918187220 */ /* 0x000fe20000400000 */
[----:B------:R-:W-:Y:S02]  /*13c0*/  @!P0 FADD R2, R2, R2 ;  /* 0x0000000202028221 */ /* 0x000fe40000000000 */
[----:B------:R-:W-:Y:S01]  /*13d0*/  FFMA R25, R3, 1.9251366722983220825e-08, R26 ;  /* 0x32a55e3403197823 */ /* 0x000fe2000000001a */
[----:B------:R-:W-:-:S04]  /*13e0*/  FMUL R26, R24, 3 ;  /* 0x40400000181a7820 */ /* 0x000fc80000400000 */
[----:B------:R-:W-:-:S04]  /*13f0*/  FFMA R25, R23, R26, R25 ;  /* 0x0000001a17197223 */ /* 0x000fc80000000019 */
[----:B------:R-:W-:-:S04]  /*1400*/  FFMA R25, R3, R24, R25 ;  /* 0x0000001803197223 */ /* 0x000fc80000000019 */
[----:B------:R-:W-:-:S04]  /*1410*/  FADD R23, R22, R25 ;  /* 0x0000001916177221 */ /* 0x000fc80000000000 */
[----:B------:R-:W-:Y:S01]  /*1420*/  FMUL R24, R23, 2 ;  /* 0x4000000017187820 */ /* 0x000fe20000400000 */
[----:B------:R-:W-:-:S03]  /*1430*/  FADD R22, -R22, R23 ;  /* 0x0000001716167221 */ /* 0x000fc60000000100 */
[----:B------:R-:W1:Y:S01]  /*1440*/  FRND R3, R24 ;  /* 0x0000001800037307 */ /* 0x000e620000201000 */
[----:B------:R-:W-:Y:S01]  /*1450*/  FADD R22, R25, -R22 ;  /* 0x8000001619167221 */ /* 0x000fe20000000000 */
[----:B------:R-:W-:Y:S01]  /*1460*/  FFMA R23, R23, 2, -R24 ;  /* 0x4000000017177823 */ /* 0x000fe20000000818 */
[----:B------:R-:W-:-:S03]  /*1470*/  FSETP.GT.AND P3, PT, |R24|, 152, PT ;  /* 0x431800001800780b */ /* 0x000fc60003f64200 */
[----:B------:R-:W-:Y:S01]  /*1480*/  FFMA R22, R22, 2, R23 ;  /* 0x4000000016167823 */ /* 0x000fe20000000017 */
[----:B-1----:R-:W-:Y:S01]  /*1490*/  FADD R23, R24, -R3 ;  /* 0x8000000318177221 */ /* 0x002fe20000000000 */
[----:B------:R-:W-:-:S03]  /*14a0*/  FSETP.GT.AND P2, PT, R3, RZ, PT ;  /* 0x000000ff0300720b */ /* 0x000fc60003f44000 */
[----:B------:R-:W-:Y:S01]  /*14b0*/  FADD R23, R23, R22 ;  /* 0x0000001617177221 */ /* 0x000fe20000000000 */
[----:B------:R-:W-:Y:S02]  /*14c0*/  SEL R3, RZ, 0x83000000, P2 ;  /* 0x83000000ff037807 */ /* 0x000fe40001000000 */
[----:B------:R-:W-:Y:S01]  /*14d0*/  FSETP.GEU.AND P2, PT, R24, RZ, PT ;  /* 0x000000ff1800720b */ /* 0x000fe20003f4e000 */
[----:B------:R-:W-:-:S04]  /*14e0*/  FFMA R22, R23, R4, 0.0013391353422775864601 ;  /* 0x3aaf85ed17167423 */ /* 0x000fc80000000004 */
[----:B------:R-:W-:-:S04]  /*14f0*/  FFMA R22, R23, R22, 0.0096188392490148544312 ;  /* 0x3c1d985617167423 */ /* 0x000fc80000000016 */
[C---:B------:R-:W-:Y:S02]  /*1500*/  FFMA R26, R23.reuse, R22, 0.055503588169813156128 ;  /* 0x3d6357bb171a7423 */ /* 0x040fe40000000016 */
[----:B------:R-:W1:Y:S02]  /*1510*/  F2I.NTZ R22, R24 ;  /* 0x0000001800167305 */ /* 0x000e640000203100 */
[----:B------:R-:W-:-:S04]  /*1520*/  FFMA R26, R23, R26, 0.24022644758224487305 ;  /* 0x3e75fdec171a7423 */ /* 0x000fc8000000001a */
[----:B------:R-:W-:-:S04]  /*1530*/  FFMA R26, R23, R26, 0.69314718246459960938 ;  /* 0x3f317218171a7423 */ /* 0x000fc8000000001a */
[----:B------:R-:W-:Y:S01]  /*1540*/  FFMA R26, R23, R26, 1 ;  /* 0x3f800000171a7423 */ /* 0x000fe2000000001a */
[----:B------:R-:W-:Y:S02]  /*1550*/  IADD3 R23, PT, PT, R3, 0x7f000000, RZ ;  /* 0x7f00000003177810 */ /* 0x000fe40007ffe0ff */
[----:B-1----:R-:W-:-:S03]  /*1560*/  LEA R3, R22, -R3, 0x17 ;  /* 0x8000000316037211 */ /* 0x002fc600078eb8ff */
[----:B------:R-:W-:Y:S01]  /*1570*/  FMUL R26, R23, R26 ;  /* 0x0000001a171a7220 */ /* 0x000fe20000400000 */
[----:B------:R-:W-:-:S03]  /*1580*/  FSEL R22, RZ, +INF , !P2 ;  /* 0x7f800000ff167808 */ /* 0x000fc60005000000 */
[----:B------:R-:W-:Y:S01]  /*1590*/  @!P3 FMUL R22, R3, R26 ;  /* 0x0000001a0316b220 */ /* 0x000fe20000400000 */
[----:B------:R-:W-:-:S07]  /*15a0*/  @!P0 LOP3.LUT R22, R2, 0x7fffffff, RZ, 0xc0, !PT ;  /* 0x7fffffff02168812 */ /* 0x000fce00078ec0ff */
.L_x_83:
[----:B------:R-:W-:Y:S05]  /*15b0*/  BSYNC.RECONVERGENT B0 ;  /* 0x0000000000007941 */ /* 0x000fea0003800200 */
.L_x_82:
[----:B------:R-:W1:Y:S01]  /*15c0*/  LDC.64 R2, c[0x0][0x390] ;  /* 0x0000e400ff027b82 */ /* 0x000e620000000a00 */
[----:B------:R-:W-:Y:S01]  /*15d0*/  FSETP.NEU.AND P3, PT, R10, 1, PT ;  /* 0x3f8000000a00780b */ /* 0x000fe20003f6d000 */
[----:B------:R-:W-:Y:S01]  /*15e0*/  FFMA R20, R21, R20, 1 ;  /* 0x3f80000015147423 */ /* 0x000fe20000000014 */
[----:B------:R-:W-:Y:S01]  /*15f0*/  FSETP.GT.AND P0, PT, |R0|, 152, PT ;  /* 0x431800000000780b */ /* 0x000fe20003f04200 */
[----:B------:R-:W-:Y:S01]  /*1600*/  FADD R8, R8, 0.014999999664723873138 ;  /* 0x3c75c28f08087421 */ /* 0x000fe20000000000 */
[----:B------:R-:W-:Y:S01]  /*1610*/  IADD3 R21, PT, PT, R19, 0x7f000000, RZ ;  /* 0x7f00000013157810 */ /* 0x000fe20007ffe0ff */
[----:B------:R-:W-:Y:S01]  /*1620*/  BSSY.RECONVERGENT B0, `(.L_x_84) ;  /* 0x0000016000007945 */ /* 0x000fe20003800200 */
[----:B------:R-:W-:Y:S01]  /*1630*/  LEA R19, R18, -R19, 0x17 ;  /* 0x8000001312137211 */ /* 0x000fe200078eb8ff */
[----:B------:R-:W-:Y:S01]  /*1640*/  FFMA R18, R12, 0.014999999664723873138, R7 ;  /* 0x3c75c28f0c127823 */ /* 0x000fe20000000007 */
[----:B------:R-:W-:Y:S01]  /*1650*/  FSETP.GEU.AND P6, PT, R0, RZ, PT ;  /* 0x000000ff0000720b */ /* 0x000fe20003fce000 */
[----:B------:R-:W-:Y:S01]  /*1660*/  FMUL R20, R20, R21 ;  /* 0x0000001514147220 */ /* 0x000fe20000400000 */
[----:B------:R-:W-:Y:S01]  /*1670*/  FSEL R12, RZ, +INF , !P5 ;  /* 0x7f800000ff0c7808 */ /* 0x000fe20006800000 */
[----:B------:R-:W-:Y:S01]  /*1680*/  @!P4 FMUL R12, R16, R17 ;  /* 0x00000011100cc220 */ /* 0x000fe20000400000 */
[----:B------:R-:W-:Y:S01]  /*1690*/  FSETP.NEU.AND P2, PT, R8, 1, PT ;  /* 0x3f8000000800780b */ /* 0x000fe20003f4d000 */
[----:B------:R-:W-:Y:S01]  /*16a0*/  FMUL R19, R20, R19 ;  /* 0x0000001314137220 */ /* 0x000fe20000400000 */
[----:B------:R-:W-:Y:S01]  /*16b0*/  FSETP.NEU.AND P5, PT, R18, 1, PT ;  /* 0x3f8000001200780b */ /* 0x000fe20003fad000 */
[----:B------:R-:W-:Y:S01]  /*16c0*/  FADD R11, R11, R14 ;  /* 0x0000000e0b0b7221 */ /* 0x000fe20000000000 */
[----:B------:R-:W-:-:S02]  /*16d0*/  MOV R17, 0x3f800000 ;  /* 0x3f80000000117802 */ /* 0x000fc40000000f00 */
[----:B------:R-:W-:Y:S01]  /*16e0*/  @P0 FSEL R19, RZ, +INF , !P6 ;  /* 0x7f800000ff130808 */ /* 0x000fe20007000000 */
[----:B------:R-:W-:Y:S08]  /*16f0*/  @!P3 BRA `(.L_x_85) ;  /* 0x000000000020b947 */ /* 0x000ff00003800000 */
[----:B------:R-:W-:-:S13]  /*1700*/  FSETP.NAN.AND P0, PT, |R10|, |R10|, PT ;  /* 0x4000000a0a00720b */ /* 0x000fda0003f08200 */
[----:B------:R-:W-:Y:S01]  /*1710*/  @P0 FADD R17, R10, 2 ;  /* 0x400000000a110421 */ /* 0x000fe20000000000 */
[----:B------:R-:W-:Y:S06]  /*1720*/  @P0 BRA `(.L_x_85) ;  /* 0x0000000000140947 */ /* 0x000fec0003800000 */
[C---:B------:R-:W-:Y:S02]  /*1730*/  FSETP.NEU.AND P0, PT, |R10|.reuse, +INF , PT ;  /* 0x7f8000000a00780b */ /* 0x040fe40003f0d200 */
[----:B------:R-:W-:Y:S02]  /*1740*/  MOV R17, R19 ;  /* 0x0000001300117202 */ /* 0x000fe40000000f00 */
[----:B------:R-:W-:-:S13]  /*1750*/  FSETP.NEU.AND P0, PT, R10, RZ, P0 ;  /* 0x000000ff0a00720b */ /* 0x000fda000070d000 */
[----:B0-----:R-:W-:-:S05]  /*1760*/  @!P0 FADD R0, R10, R10 ;  /* 0x0000000a0a008221 */ /* 0x001fca0000000000 */
[----:B------:R-:W-:-:S07]  /*1770*/  @!P0 LOP3.LUT R17, R0, 0x7fffffff, RZ, 0xc0, !PT ;  /* 0x7fffffff00118812 */ /* 0x000fce00078ec0ff */
.L_x_85:
[----:B------:R-:W-:Y:S05]  /*1780*/  BSYNC.RECONVERGENT B0 ;  /* 0x0000000000007941 */ /* 0x000fea0003800200 */
.L_x_84:
[----:B------:R-:W-:Y:S01]  /*1790*/  BSSY.RECONVERGENT B0, `(.L_x_86) ;  /* 0x0000043000007945 */ /* 0x000fe20003800200 */
[----:B0-----:R-:W-:Y:S02]  /*17a0*/  HFMA2 R0, -RZ, RZ, 1.875, 0 ;  /* 0x3f800000ff007431 */ /* 0x001fe400000001ff */
[----:B------:R-:W-:Y:S01]  /*17b0*/  FADD R22, R17, R22 ;  /* 0x0000001611167221 */ /* 0x000fe20000000000 */
[----:B------:R-:W-:Y:S06]  /*17c0*/  @!P5 BRA `(.L_x_87) ;  /* 0x0000000000fcd947 */ /* 0x000fec0003800000 */
[----:B------:R-:W-:-:S13]  /*17d0*/  FSETP.NAN.AND P0, PT, |R18|, |R18|, PT ;  /* 0x400000121200720b */ /* 0x000fda0003f08200 */
[----:B------:R-:W-:Y:S01]  /*17e0*/  @P0 FADD R0, R18, 2 ;  /* 0x4000000012000421 */ /* 0x000fe20000000000 */
[----:B------:R-:W-:Y:S06]  /*17f0*/  @P0 BRA `(.L_x_87) ;  /* 0x0000000000f00947 */ /* 0x000fec0003800000 */
[C---:B------:R-:W-:Y:S01]  /*1800*/  FMUL R17, |R18|.reuse, 16777216 ;  /* 0x4b80000012117820 */ /* 0x040fe20000400200 */
[----:B------:R-:W-:-:S04]  /*1810*/  FSETP.GEU.AND P0, PT, |R18|, 1.175494350822287508e-38, PT ;  /* 0x008000001200780b */ /* 0x000fc80003f0e200 */
[----:B------:R-:W-:Y:S02]  /*1820*/  FSEL R17, R17, |R18|, !P0 ;  /* 0x4000001211117208 */ /* 0x000fe40004000000 */
[----:B------:R-:W-:Y:S02]  /*1830*/  FSEL R21, RZ, -24, P0 ;  /* 0xc1c00000ff157808 */ /* 0x000fe40000000000 */
[----:B------:R-:W-:Y:S02]  /*1840*/  IADD3 R0, PT, PT, R17, -0x3f3504f3, RZ ;  /* 0xc0cafb0d11007810 */ /* 0x000fe40007ffe0ff */
[----:B------:R-:W-:Y:S02]  /*1850*/  FSETP.NEU.AND P0, PT, |R18|, +INF , PT ;  /* 0x7f8000001200780b */ /* 0x000fe40003f0d200 */
[----:B------:R-:W-:Y:S02]  /*1860*/  LOP3.LUT R14, R0, 0xff800000, RZ, 0xc0, !PT ;  /* 0xff800000000e7812 */ /* 0x000fe400078ec0ff */
[----:B------:R-:W-:-:S02]  /*1870*/  FSETP.NEU.AND P0, PT, R18, RZ, P0 ;  /* 0x000000ff1200720b */ /* 0x000fc4000070d000 */
[-C--:B------:R-:W-:Y:S02]  /*1880*/  IADD3 R17, PT, PT, R17, -R14.reuse, RZ ;  /* 0x8000000e11117210 */ /* 0x080fe40007ffe0ff */
[----:B------:R-:W-:-:S03]  /*1890*/  I2FP.F32.S32 R14, R14 ;  /* 0x0000000e000e7245 */ /* 0x000fc60000201400 */
[C---:B------:R-:W-:Y:S01]  /*18a0*/  FADD R0, R17.reuse, 1 ;  /* 0x3f80000011007421 */ /* 0x040fe20000000000 */
[----:B------:R-:W-:Y:S01]  /*18b0*/  FADD R17, R17, -1 ;  /* 0xbf80000011117421 */ /* 0x000fe20000000000 */
[----:B------:R-:W-:-:S03]  /*18c0*/  FFMA R21, R14, 1.1920928955078125e-07, R21 ;  /* 0x340000000e157823 */ /* 0x000fc60000000015 */
[----:B------:R-:W-:Y:S01]  /*18d0*/  FADD R23, R17, R17 ;  /* 0x0000001111177221 */ /* 0x000fe20000000000 */
[----:B------:R-:W0:Y:S01]  /*18e0*/  MUFU.RCP R0, R0 ;  /* 0x0000000000007308 */ /* 0x000e220000001000 */
[----:B------:R-:W-:Y:S02]  /*18f0*/  @!P0 FADD R18, R18, R18 ;  /* 0x0000001212128221 */ /* 0x000fe40000000000 */
[----:B0-----:R-:W-:-:S04]  /*1900*/  FMUL R16, R0, R23 ;  /* 0x0000001700107220 */ /* 0x001fc80000400000 */
[----:B------:R-:W-:Y:S01]  /*1910*/  FADD R23, R17, -R16 ;  /* 0x8000001011177221 */ /* 0x000fe20000000000 */
[CC--:B------:R-:W-:Y:S01]  /*1920*/  FMUL R20, R16.reuse, R16.reuse ;  /* 0x0000001010147220 */ /* 0x0c0fe20000400000 */
[----:B------:R-:W-:Y:S02]  /*1930*/  FFMA R14, R16, 1.4426950216293334961, R21 ;  /* 0x3fb8aa3b100e7823 */ /* 0x000fe40000000015 */
[----:B------:R-:W-:Y:S01]  /*1940*/  FADD R24, R23, R23 ;  /* 0x0000001717187221 */ /* 0x000fe20000000000 */
[C---:B------:R-:W-:Y:S01]  /*1950*/  FFMA R23, R20.reuse, R9, 0.0032181653659790754318 ;  /* 0x3b52e7db14177423 */ /* 0x040fe20000000009 */
[----:B------:R-:W-:Y:S02]  /*1960*/  FADD R21, R21, -R14 ;  /* 0x8000000e15157221 */ /* 0x000fe40000000000 */
[----:B------:R-:W-:Y:S01]  /*1970*/  FFMA R17, R17, -R16, R24 ;  /* 0x8000001011117223 */ /* 0x000fe20000000018 */
[----:B------:R-:W-:Y:S01]  /*1980*/  FFMA R23, R20, R23, 0.018033718690276145935 ;  /* 0x3c93bb7314177423 */ /* 0x000fe20000000017 */
[----:B------:R-:W-:-:S02]  /*1990*/  FFMA R24, R16, 1.4426950216293334961, R21 ;  /* 0x3fb8aa3b10187823 */ /* 0x000fc40000000015 */
[----:B------:R-:W-:Y:S01]  /*19a0*/  FMUL R17, R0, R17 ;  /* 0x0000001100117220 */ /* 0x000fe20000400000 */
[----:B------:R-:W-:-:S03]  /*19b0*/  FFMA R23, R20, R23, 0.12022458761930465698 ;  /* 0x3df6384f14177423 */ /* 0x000fc60000000017 */
[----:B------:R-:W-:Y:S01]  /*19c0*/  FFMA R21, R17, 1.4426950216293334961, R24 ;  /* 0x3fb8aa3b11157823 */ /* 0x000fe20000000018 */
[----:B------:R-:W-:-:S03]  /*19d0*/  FMUL R23, R20, R23 ;  /* 0x0000001714177220 */ /* 0x000fc60000400000 */
[----:B------:R-:W-:Y:S01]  /*19e0*/  FFMA R20, R16, 1.9251366722983220825e-08, R21 ;  /* 0x32a55e3410147823 */ /* 0x000fe20000000015 */
[----:B------:R-:W-:-:S04]  /*19f0*/  FMUL R0, R23, 3 ;  /* 0x4040000017007820 */ /* 0x000fc80000400000 */
[----:B------:R-:W-:-:S04]  /*1a00*/  FFMA R0, R17, R0, R20 ;  /* 0x0000000011007223 */ /* 0x000fc80000000014 */
[----:B------:R-:W-:-:S04]  /*1a10*/  FFMA R23, R16, R23, R0 ;  /* 0x0000001710177223 */ /* 0x000fc80000000000 */
[----:B------:R-:W-:-:S04]  /*1a20*/  FADD R21, R14, R23 ;  /* 0x000000170e157221 */ /* 0x000fc80000000000 */
[----:B------:R-:W-:Y:S01]  /*1a30*/  FMUL R0, R21, 2 ;  /* 0x4000000015007820 */ /* 0x000fe20000400000 */
[----:B------:R-:W-:-:S03]  /*1a40*/  FADD R14, -R14, R21 ;  /* 0x000000150e0e7221 */ /* 0x000fc60000000100 */
[----:B------:R-:W0:Y:S01]  /*1a50*/  FRND R17, R0 ;  /* 0x0000000000117307 */ /* 0x000e220000201000 */
[----:B------:R-:W-:Y:S01]  /*1a60*/  FADD R14, R23, -R14 ;  /* 0x8000000e170e7221 */ /* 0x000fe20000000000 */
[----:B------:R-:W-:Y:S01]  /*1a70*/  FFMA R21, R21, 2, -R0 ;  /* 0x4000000015157823 */ /* 0x000fe20000000800 */
[----:B------:R-:W-:-:S03]  /*1a80*/  FSETP.GT.AND P5, PT, |R0|, 152, PT ;  /* 0x431800000000780b */ /* 0x000fc60003fa4200 */
[----:B------:R-:W-:Y:S02]  /*1a90*/  FFMA R21, R14, 2, R21 ;  /* 0x400000000e157823 */ /* 0x000fe40000000015 */
[----:B------:R-:W2:Y:S01]  /*1aa0*/  F2I.NTZ R23, R0 ;  /* 0x0000000000177305 */ /* 0x000ea20000203100 */
[----:B0-----:R-:W-:Y:S01]  /*1ab0*/  FADD R14, R0, -R17 ;  /* 0x80000011000e7221 */ /* 0x001fe20000000000 */
[----:B------:R-:W-:-:S03]  /*1ac0*/  FSETP.GT.AND P4, PT, R17, RZ, PT ;  /* 0x000000ff1100720b */ /* 0x000fc60003f84000 */
[----:B------:R-:W-:-:S04]  /*1ad0*/  FADD R21, R14, R21 ;  /* 0x000000150e157221 */ /* 0x000fc80000000000 */
[----:B------:R-:W-:-:S04]  /*1ae0*/  FFMA R14, R21, R4, 0.0013391353422775864601 ;  /* 0x3aaf85ed150e7423 */ /* 0x000fc80000000004 */
[----:B------:R-:W-:-:S04]  /*1af0*/  FFMA R14, R21, R14, 0.0096188392490148544312 ;  /* 0x3c1d9856150e7423 */ /* 0x000fc8000000000e */
[----:B------:R-:W-:-:S04]  /*1b00*/  FFMA R14, R21, R14, 0.055503588169813156128 ;  /* 0x3d6357bb150e7423 */ /* 0x000fc8000000000e */
[C---:B------:R-:W-:Y:S01]  /*1b10*/  FFMA R16, R21.reuse, R14, 0.24022644758224487305 ;  /* 0x3e75fdec15107423 */ /* 0x040fe2000000000e */
[----:B------:R-:W-:Y:S02]  /*1b20*/  SEL R14, RZ, 0x83000000, P4 ;  /* 0x83000000ff0e7807 */ /* 0x000fe40002000000 */
[----:B------:R-:W-:Y:S01]  /*1b30*/  FSETP.GEU.AND P4, PT, R0, RZ, PT ;  /* 0x000000ff0000720b */ /* 0x000fe20003f8e000 */
[----:B------:R-:W-:Y:S01]  /*1b40*/  FFMA R20, R21, R16, 0.69314718246459960938 ;  /* 0x3f31721815147423 */ /* 0x000fe20000000010 */
[----:B------:R-:W-:Y:S02]  /*1b50*/  IADD3 R16, PT, PT, R14, 0x7f000000, RZ ;  /* 0x7f0000000e107810 */ /* 0x000fe40007ffe0ff */
[----:B--2---:R-:W-:Y:S01]  /*1b60*/  LEA R23, R23, -R14, 0x17 ;  /* 0x8000000e17177211 */ /* 0x004fe200078eb8ff */
[----:B------:R-:W-:Y:S01]  /*1b70*/  FFMA R21, R21, R20, 1 ;  /* 0x3f80000015157423 */ /* 0x000fe20000000014 */
[----:B------:R-:W-:-:S03]  /*1b80*/  FSEL R0, RZ, +INF , !P4 ;  /* 0x7f800000ff007808 */ /* 0x000fc60006000000 */
[----:B------:R-:W-:-:S04]  /*1b90*/  FMUL R16, R16, R21 ;  /* 0x0000001510107220 */ /* 0x000fc80000400000 */
[----:B------:R-:W-:Y:S01]  /*1ba0*/  @!P5 FMUL R0, R23, R16 ;  /* 0x000000101700d220 */ /* 0x000fe20000400000 */
[----:B------:R-:W-:-:S07]  /*1bb0*/  @!P0 LOP3.LUT R0, R18, 0x7fffffff, RZ, 0xc0, !PT ;  /* 0x7fffffff12008812 */ /* 0x000fce00078ec0ff */
.L_x_87:
[----:B------:R-:W-:Y:S05]  /*1bc0*/  BSYNC.RECONVERGENT B0 ;  /* 0x0000000000007941 */ /* 0x000fea0003800200 */
.L_x_86:
[----:B------:R-:W-:Y:S01]  /*1bd0*/  BSSY.RECONVERGENT B0, `(.L_x_88) ;  /* 0x000000b000007945 */ /* 0x000fe20003800200 */
[----:B------:R-:W-:-:S03]  /*1be0*/  MOV R17, 0x3f800000 ;  /* 0x3f80000000117802 */ /* 0x000fc60000000f00 */
[----:B------:R-:W-:Y:S05]  /*1bf0*/  @!P3 BRA `(.L_x_89) ;  /* 0x000000000020b947 */ /* 0x000fea0003800000 */
        /* <DEDUP_REMOVED lines=8> */
.L_x_89:
[----:B------:R-:W-:Y:S05]  /*1c80*/  BSYNC.RECONVERGENT B0 ;  /* 0x0000000000007941 */ /* 0x000fea0003800200 */
.L_x_88:
[----:B------:R-:W-:Y:S01]  /*1c90*/  BSSY.RECONVERGENT B0, `(.L_x_90) ;  /* 0x000000c000007945 */ /* 0x000fe20003800200 */
[----:B------:R-:W-:Y:S02]  /*1ca0*/  HFMA2 R10, -RZ, RZ, 1.875, 0 ;  /* 0x3f800000ff0a7431 */ /* 0x000fe400000001ff */
[----:B------:R-:W-:Y:S01]  /*1cb0*/  FADD R0, R17, R0 ;  /* 0x0000000011007221 */ /* 0x000fe20000000000 */
        /* <DEDUP_REMOVED lines=9> */
.L_x_91:
[----:B------:R-:W-:Y:S05]  /*1d50*/  BSYNC.RECONVERGENT B0 ;  /* 0x0000000000007941 */ /* 0x000fea0003800200 */
.L_x_90:
[----:B------:R-:W-:Y:S01]  /*1d60*/  BSSY.RECONVERGENT B0, `(.L_x_92) ;  /* 0x0000042000007945 */ /* 0x000fe20003800200 */
[----:B------:R-:W-:-:S03]  /*1d70*/  HFMA2 R7, -RZ, RZ, 1.875, 0 ;  /* 0x3f800000ff077431 */ /* 0x000fc600000001ff */
        /* <DEDUP_REMOVED lines=8> */
[----:B------:R-:W-:Y:S02]  /*1e00*/  LOP3.LUT R16, R13, 0xff800000, RZ, 0xc0, !PT ;  /* 0xff8000000d107812 */ /* 0x000fe400078ec0ff */
[----:B------:R-:W-:Y:S02]  /*1e10*/  FSEL R13, RZ, -24, P0 ;  /* 0xc1c00000ff0d7808 */ /* 0x000fe40000000000 */
[-C--:B------:R-:W-:Y:S02]  /*1e20*/  IADD3 R7, PT, PT, R7, -R16.reuse, RZ ;  /* 0x8000001007077210 */ /* 0x080fe40007ffe0ff */
[----:B------:R-:W-:Y:S02]  /*1e30*/  I2FP.F32.S32 R16, R16 ;  /* 0x0000001000107245 */ /* 0x000fe40000201400 */
[----:B------:R-:W-:Y:S01]  /*1e40*/  FSETP.NEU.AND P0, PT, |R8|, +INF , PT ;  /* 0x7f8000000800780b */ /* 0x000fe20003f0d200 */
[C---:B------:R-:W-:Y:S01]  /*1e50*/  FADD R14, R7.reuse, 1 ;  /* 0x3f800000070e7421 */ /* 0x040fe20000000000 */
[----:B------:R-:W-:Y:S01]  /*1e60*/  FADD R18, R7, -1 ;  /* 0xbf80000007127421 */ /* 0x000fe20000000000 */
[----:B------:R-:W-:Y:S01]  /*1e70*/  FFMA R16, R16, 1.1920928955078125e-07, R13 ;  /* 0x3400000010107823 */ /* 0x000fe2000000000d */
[----:B------:R-:W-:-:S02]  /*1e80*/  FSETP.NEU.AND P0, PT, R8, RZ, P0 ;  /* 0x000000ff0800720b */ /* 0x000fc4000070d000 */
[----:B------:R-:W-:Y:S01]  /*1e90*/  FADD R7, R18, R18 ;  /* 0x0000001212077221 */ /* 0x000fe20000000000 */
[----:B------:R-:W0:Y:S10]  /*1ea0*/  MUFU.RCP R14, R14 ;  /* 0x0000000e000e7308 */ /* 0x000e340000001000 */
[----:B------:R-:W-:Y:S01]  /*1eb0*/  @!P0 FADD R8, R8, R8 ;  /* 0x0000000808088221 */ /* 0x000fe20000000000 */
[----:B0-----:R-:W-:-:S04]  /*1ec0*/  FMUL R7, R14, R7 ;  /* 0x000000070e077220 */ /* 0x001fc80000400000 */
[----:B------:R-:W-:Y:S01]  /*1ed0*/  FADD R17, R18, -R7 ;  /* 0x8000000712117221 */ /* 0x000fe20000000000 */
[C---:B------:R-:W-:Y:S01]  /*1ee0*/  FMUL R20, R7.reuse, R7 ;  /* 0x0000000707147220 */ /* 0x040fe20000400000 */
[----:B------:R-:W-:Y:S02]  /*1ef0*/  FFMA R13, R7, 1.4426950216293334961, R16 ;  /* 0x3fb8aa3b070d7823 */ /* 0x000fe40000000010 */
[----:B------:R-:W-:Y:S01]  /*1f00*/  FADD R17, R17, R17 ;  /* 0x0000001111117221 */ /* 0x000fe20000000000 */
[----:B------:R-:W-:Y:S01]  /*1f10*/  FFMA R9, R20, R9, 0.0032181653659790754318 ;  /* 0x3b52e7db14097423 */ /* 0x000fe20000000009 */
        /* <DEDUP_REMOVED lines=27> */
[----:B------:R-:W-:Y:S01]  /*20d0*/  FFMA R14, R9, R4, 0.24022644758224487305 ;  /* 0x3e75fdec090e7423 */ /* 0x000fe20000000004 */
        /* <DEDUP_REMOVED lines=10> */
.L_x_93:
[----:B------:R-:W-:Y:S05]  /*2180*/  BSYNC.RECONVERGENT B0 ;  /* 0x0000000000007941 */ /* 0x000fea0003800200 */
.L_x_92:
[----:B------:R-:W-:Y:S01]  /*2190*/  FADD R7, R7, R10 ;  /* 0x0000000a07077221 */ /* 0x000fe20000000000 */
[----:B------:R-:W-:Y:S01]  /*21a0*/  FSETP.GTU.AND P1, PT, R11, R12, PT ;  /* 0x0000000c0b00720b */ /* 0x000fe20003f2c000 */
[----:B------:R-:W-:Y:S01]  /*21b0*/  IMAD R5, R5, 0xc0, R6 ;  /* 0x000000c005057824 */ /* 0x000fe200078e0206 */
[----:B------:R-:W-:Y:S02]  /*21c0*/  FSETP.GTU.AND P0, PT, R22, R15, PT ;  /* 0x0000000f1600720b */ /* 0x000fe40003f0c000 */
[----:B------:R-:W-:Y:S01]  /*21d0*/  FMNMX R0, R0, R7, PT ;  /* 0x0000000700007209 */ /* 0x000fe20003800000 */
[----:B-1----:R-:W-:Y:S01]  /*21e0*/  IMAD.WIDE R2, R5, 0x4, R2 ;  /* 0x0000000405027825 */ /* 0x002fe200078e0202 */
[----:B------:R-:W-:Y:S02]  /*21f0*/  FSEL R4, RZ, 0.029999999329447746277, P1 ;  /* 0x3cf5c28fff047808 */ /* 0x000fe40000800000 */
[----:B------:R-:W-:Y:S02]  /*2200*/  FSETP.GTU.AND P1, PT, R0, R15, PT ;  /* 0x0000000f0000720b */ /* 0x000fe40003f2c000 */
[----:B------:R-:W-:-:S04]  /*2210*/  FSEL R4, R4, 0.050000000745058059692, P0 ;  /* 0x3d4ccccd04047808 */ /* 0x000fc80000000000 */
[----:B------:R-:W-:-:S05]  /*2220*/  FSEL R5, R4, 0.050000000745058059692, P1 ;  /* 0x3d4ccccd04057808 */ /* 0x000fca0000800000 */
[----:B------:R-:W-:Y:S01]  /*2230*/  STG.E desc[UR4][R2.64], R5 ;  /* 0x0000000502007986 */ /* 0x000fe2000c101904 */
[----:B------:R-:W-:Y:S05]  /*2240*/  EXIT ;  /* 0x000000000000794d */ /* 0x000fea0003800000 */
.L_x_94:
        /* <DEDUP_REMOVED lines=11> */
.L_x_110:


//--------------------- .nv.global.init           --------------------------
	.section	.nv.global.init,"aw",@progbits
	.align	4
.nv.global.init:
	.type		__cudart_i2opi_f,@object
	.size		__cudart_i2opi_f,(.L_7 - __cudart_i2opi_f)
__cudart_i2opi_f:
        /*0000*/ 	.byte	0x41, 0x90, 0x43, 0x3c, 0x99, 0x95, 0x62, 0xdb, 0xc0, 0xdd, 0x34, 0xf5, 0xd1, 0x57, 0x27, 0xfc
        /*0010*/ 	.byte	0x29, 0x15, 0x44, 0x4e, 0x6e, 0x83, 0xf9, 0xa2
.L_7:


//--------------------- .nv.shared.reserved.0     --------------------------
	.section	.nv.shared.reserved.0,"aw",@nobits
	.weak		__nv_reservedSMEM_offset_0_alias
	.size		__nv_reservedSMEM_offset_0_alias, 0, 64
	.other		__nv_reservedSMEM_offset_0_alias,@"STO_CUDA_RESERVED_SHARED STV_DEFAULT"
__nv_reservedSMEM_offset_0_alias:
	.zero		0
	.zero		64


//--------------------- .nv.constant0._Z12update_fieldPfPKfS_S1_ --------------------------
	.section	.nv.constant0._Z12update_fieldPfPKfS_S1_,"a",@progbits
	.sectionflags	@""
	.align	4
.nv.constant0._Z12update_fieldPfPKfS_S1_:
	.zero		928


//--------------------- .nv.constant0._Z19update_differentialPfPKfS1_S1_ --------------------------
	.section	.nv.constant0._Z19update_differentialPfPKfS1_S1_,"a",@progbits
	.sectionflags	@""
	.align	4
.nv.constant0._Z19update_differentialPfPKfS1_S1_:
	.zero		928


//--------------------- .nv.constant0._Z15laplace_cornersPKfPf --------------------------
	.section	.nv.constant0._Z15laplace_cornersPKfPf,"a",@progbits
	.sectionflags	@""
	.align	4
.nv.constant0._Z15laplace_cornersPKfPf:
	.zero		912


//--------------------- .nv.constant0._Z7laplacePKfPf --------------------------
	.section	.nv.constant0._Z7laplacePKfPf,"a",@progbits
	.sectionflags	@""
	.align	4
.nv.constant0._Z7laplacePKfPf:
	.zero		912


//--------------------- .nv.constant0._Z16backpropagation2PfPKfS1_S1_S1_i --------------------------
	.section	.nv.constant0._Z16backpropagation2PfPKfS1_S1_S1_i,"a",@progbits
	.sectionflags	@""
	.align	4
.nv.constant0._Z16backpropagation2PfPKfS1_S1_S1_i:
	.zero		940


//--------------------- .nv.constant0._Z16backpropagation1PfPKfi --------------------------
	.section	.nv.constant0._Z16backpropagation1PfPKfi,"a",@progbits
	.sectionflags	@""
	.align	4
.nv.constant0._Z16backpropagation1PfPKfi:
	.zero		916


//--------------------- .nv.constant0._Z17difference_signalPKfS0_S0_S0_S0_PfS1_S1_S1_i --------------------------
	.section	.nv.constant0._Z17difference_signalPKfS0_S0_S0_S0_PfS1_S1_S1_i,"a",@progbits
	.sectionflags	@""
	.align	4
.nv.constant0._Z17difference_signalPKfS0_S0_S0_S0_PfS1_S1_S1_i:
	.zero		972


//--------------------- .nv.constant0._Z14initial_signalPKfPfS1_S1_S1_i --------------------------
	.section	.nv.constant0._Z14initial_signalPKfPfS1_S1_S1_i,"a",@progbits
	.sectionflags	@""
	.align	4
.nv.constant0._Z14initial_signalPKfPfS1_S1_S1_i:
	.zero		940


//--------------------- .nv.constant0._Z22propagation_at_cornersPf --------------------------
	.section	.nv.constant0._Z22propagation_at_cornersPf,"a",@progbits
	.sectionflags	@""
	.align	4
.nv.constant0._Z22propagation_at_cornersPf:
	.zero		904


//--------------------- .nv.constant0._Z11propagationiiiiPKfPfi --------------------------
	.section	.nv.constant0._Z11propagationiiiiPKfPfi,"a",@progbits
	.sectionflags	@""
	.align	4
.nv.constant0._Z11propagationiiiiPKfPfi:
	.zero		932


//--------------------- .nv.constant0._Z11field_setupPKfS0_Pf --------------------------
	.section	.nv.constant0._Z11field_setupPKfS0_Pf,"a",@progbits
	.sectionflags	@""
	.align	4
.nv.constant0._Z11field_setupPKfS0_Pf:
	.zero		920


//--------------------- SYMBOLS --------------------------

	.type		.nv.reservedSmem.offset0,@object
	.size		.nv.reservedSmem.offset0,0x4
